//
// Generated by NVIDIA NVVM Compiler
//
// Compiler Build ID: CL-36424714
// Cuda compilation tools, release 13.0, V13.0.88
// Based on NVVM 20.0.0
//

.version 9.0
.target sm_100
.address_size 64

	// .globl	_Z10CudaKernelPfiiifPKf
// _ZZ10CudaKernelPfiiifPKfE11sharedGauss has been demoted
// _ZZ10CudaKernelPfiiifPKfE7sharedJ has been demoted

.visible .entry _Z10CudaKernelPfiiifPKf(
	.param .u64 .ptr .align 1 _Z10CudaKernelPfiiifPKf_param_0,
	.param .u32 _Z10CudaKernelPfiiifPKf_param_1,
	.param .u32 _Z10CudaKernelPfiiifPKf_param_2,
	.param .u32 _Z10CudaKernelPfiiifPKf_param_3,
	.param .f32 _Z10CudaKernelPfiiifPKf_param_4,
	.param .u64 .ptr .align 1 _Z10CudaKernelPfiiifPKf_param_5
)
{
	.reg .pred 	%p<51>;
	.reg .b32 	%r<287>;
	.reg .b32 	%f<377>;
	.reg .b64 	%rd<47>;
	// demoted variable
	.shared .align 4 .b8 _ZZ10CudaKernelPfiiifPKfE11sharedGauss[196];
	// demoted variable
	.shared .align 4 .b8 _ZZ10CudaKernelPfiiifPKfE7sharedJ[12544];
	ld.param.u64 	%rd4, [_Z10CudaKernelPfiiifPKf_param_0];
	ld.param.u32 	%r128, [_Z10CudaKernelPfiiifPKf_param_1];
	ld.param.u32 	%r129, [_Z10CudaKernelPfiiifPKf_param_2];
	ld.param.u32 	%r130, [_Z10CudaKernelPfiiifPKf_param_3];
	ld.param.f32 	%f55, [_Z10CudaKernelPfiiifPKf_param_4];
	ld.param.u64 	%rd5, [_Z10CudaKernelPfiiifPKf_param_5];
	cvta.to.global.u64 	%rd1, %rd5;
	cvta.to.global.u64 	%rd2, %rd4;
	mov.u32 	%r1, %tid.x;
	shl.b32 	%r2, %r130, 1;
	or.b32  	%r3, %r2, 1;
	mad.lo.s32 	%r131, %r2, %r2, %r2;
	add.s32 	%r4, %r131, %r3;
	setp.ge.u32 	%p2, %r1, %r4;
	@%p2 bra 	$L__BB0_7;
	mov.u32 	%r5, %ntid.x;
	add.s32 	%r132, %r1, %r5;
	max.u32 	%r133, %r4, %r132;
	setp.lt.u32 	%p3, %r132, %r4;
	selp.u32 	%r134, 1, 0, %p3;
	add.s32 	%r135, %r132, %r134;
	sub.s32 	%r136, %r133, %r135;
	div.u32 	%r137, %r136, %r5;
	add.s32 	%r6, %r137, %r134;
	and.b32  	%r138, %r6, 3;
	setp.eq.s32 	%p4, %r138, 3;
	mov.u32 	%r244, %r1;
	@%p4 bra 	$L__BB0_4;
	add.s32 	%r140, %r6, 1;
	and.b32  	%r7, %r140, 3;
	mov.b32 	%r243, 0;
	mov.u32 	%r244, %r1;
$L__BB0_3:
	.pragma "nounroll";
	mul.wide.u32 	%rd6, %r244, 4;
	add.s64 	%rd7, %rd1, %rd6;
	ld.global.f32 	%f56, [%rd7];
	shl.b32 	%r141, %r244, 2;
	mov.u32 	%r142, _ZZ10CudaKernelPfiiifPKfE11sharedGauss;
	add.s32 	%r143, %r142, %r141;
	st.shared.f32 	[%r143], %f56;
	add.s32 	%r244, %r244, %r5;
	add.s32 	%r243, %r243, 1;
	setp.ne.s32 	%p5, %r243, %r7;
	@%p5 bra 	$L__BB0_3;
$L__BB0_4:
	setp.lt.u32 	%p6, %r6, 3;
	@%p6 bra 	$L__BB0_7;
	mov.u32 	%r145, _ZZ10CudaKernelPfiiifPKfE11sharedGauss;
	shl.b32 	%r148, %r5, 2;
$L__BB0_6:
	mul.wide.u32 	%rd8, %r244, 4;
	add.s64 	%rd9, %rd1, %rd8;
	ld.global.f32 	%f57, [%rd9];
	shl.b32 	%r144, %r244, 2;
	add.s32 	%r146, %r145, %r144;
	st.shared.f32 	[%r146], %f57;
	add.s32 	%r147, %r244, %r5;
	mul.wide.u32 	%rd10, %r147, 4;
	add.s64 	%rd11, %rd1, %rd10;
	ld.global.f32 	%f58, [%rd11];
	add.s32 	%r149, %r146, %r148;
	st.shared.f32 	[%r149], %f58;
	add.s32 	%r150, %r147, %r5;
	mul.wide.u32 	%rd12, %r150, 4;
	add.s64 	%rd13, %rd1, %rd12;
	ld.global.f32 	%f59, [%rd13];
	add.s32 	%r151, %r149, %r148;
	st.shared.f32 	[%r151], %f59;
	add.s32 	%r152, %r150, %r5;
	mul.wide.u32 	%rd14, %r152, 4;
	add.s64 	%rd15, %rd1, %rd14;
	ld.global.f32 	%f60, [%rd15];
	add.s32 	%r153, %r151, %r148;
	st.shared.f32 	[%r153], %f60;
	add.s32 	%r244, %r152, %r5;
	setp.lt.u32 	%p7, %r244, %r4;
	@%p7 bra 	$L__BB0_6;
$L__BB0_7:
	mov.u32 	%r154, %ctaid.y;
	mov.u32 	%r155, %ntid.y;
	mov.u32 	%r156, %tid.y;
	mad.lo.s32 	%r15, %r154, %r155, %r156;
	mov.u32 	%r157, %ctaid.x;
	mov.u32 	%r158, %ntid.x;
	mad.lo.s32 	%r16, %r157, %r158, %r1;
	not.b32 	%r159, %r130;
	add.s32 	%r160, %r128, %r159;
	setp.gt.s32 	%p8, %r15, %r160;
	min.s32 	%r161, %r15, %r16;
	setp.lt.s32 	%p9, %r161, %r130;
	add.s32 	%r162, %r129, %r159;
	setp.gt.s32 	%p10, %r16, %r162;
	or.pred  	%p11, %p8, %p10;
	or.pred  	%p1, %p11, %p9;
	mov.u32 	%r163, _ZZ10CudaKernelPfiiifPKfE7sharedJ;
	mad.lo.s32 	%r164, %r156, 1568, %r163;
	mad.lo.s32 	%r17, %r1, 196, %r164;
	@%p1 bra 	$L__BB0_17;
	sub.s32 	%r246, %r15, %r130;
	add.s32 	%r19, %r130, %r15;
	setp.gt.s32 	%p12, %r246, %r19;
	@%p12 bra 	$L__BB0_17;
	sub.s32 	%r20, %r16, %r130;
	add.s32 	%r21, %r130, %r16;
	and.b32  	%r22, %r3, 3;
	add.s32 	%r23, %r20, 1;
	add.s32 	%r24, %r20, 3;
	mov.b32 	%r252, 0;
$L__BB0_10:
	mov.u32 	%r25, %r246;
	setp.gt.s32 	%p13, %r20, %r21;
	@%p13 bra 	$L__BB0_16;
	setp.eq.s32 	%p14, %r22, 1;
	mul.lo.s32 	%r27, %r25, %r129;
	add.s32 	%r166, %r20, %r27;
	mul.wide.s32 	%rd16, %r166, 4;
	add.s64 	%rd3, %rd2, %rd16;
	ld.global.f32 	%f61, [%rd3];
	shl.b32 	%r167, %r252, 2;
	add.s32 	%r28, %r17, %r167;
	st.shared.f32 	[%r28], %f61;
	add.s32 	%r249, %r252, 1;
	mov.u32 	%r250, %r23;
	@%p14 bra 	$L__BB0_13;
	ld.global.f32 	%f62, [%rd3+4];
	st.shared.f32 	[%r28+4], %f62;
	ld.global.f32 	%f63, [%rd3+8];
	st.shared.f32 	[%r28+8], %f63;
	add.s32 	%r249, %r252, 3;
	mov.u32 	%r250, %r24;
$L__BB0_13:
	setp.lt.u32 	%p15, %r2, 3;
	mov.u32 	%r252, %r249;
	@%p15 bra 	$L__BB0_16;
	mov.u32 	%r252, %r249;
$L__BB0_15:
	add.s32 	%r168, %r250, %r27;
	mul.wide.s32 	%rd17, %r168, 4;
	add.s64 	%rd18, %rd2, %rd17;
	ld.global.f32 	%f64, [%rd18];
	shl.b32 	%r169, %r252, 2;
	add.s32 	%r170, %r17, %r169;
	st.shared.f32 	[%r170], %f64;
	ld.global.f32 	%f65, [%rd18+4];
	st.shared.f32 	[%r170+4], %f65;
	ld.global.f32 	%f66, [%rd18+8];
	st.shared.f32 	[%r170+8], %f66;
	add.s32 	%r171, %r250, 3;
	ld.global.f32 	%f67, [%rd18+12];
	st.shared.f32 	[%r170+12], %f67;
	add.s32 	%r252, %r252, 4;
	add.s32 	%r250, %r250, 4;
	setp.ne.s32 	%p16, %r171, %r21;
	@%p16 bra 	$L__BB0_15;
$L__BB0_16:
	add.s32 	%r246, %r25, 1;
	setp.ne.s32 	%p17, %r25, %r19;
	@%p17 bra 	$L__BB0_10;
$L__BB0_17:
	bar.sync 	0;
	mov.f32 	%f351, 0f00000000;
	@%p1 bra 	$L__BB0_71;
	sub.s32 	%r39, %r128, %r130;
	setp.gt.s32 	%p18, %r130, %r39;
	@%p18 bra 	$L__BB0_29;
	sub.s32 	%r172, %r129, %r130;
	setp.gt.s32 	%p19, %r130, %r172;
	neg.s32 	%r40, %r130;
	@%p19 bra 	$L__BB0_29;
	setp.gt.s32 	%p20, %r130, -1;
	@%p20 bra 	$L__BB0_44;
	add.s32 	%r200, %r129, 1;
	sub.s32 	%r41, %r200, %r130;
	add.s32 	%r42, %r39, 1;
	sub.s32 	%r202, %r200, %r2;
	sub.s32 	%r43, %r129, %r2;
	mov.f32 	%f172, 0f80000000;
	div.rn.f32 	%f173, %f172, %f55;
	fma.rn.f32 	%f174, %f173, 0f3BBB989D, 0f3F000000;
	cvt.sat.f32.f32 	%f175, %f174;
	mov.f32 	%f176, 0f4B400001;
	mov.f32 	%f177, 0f437C0000;
	fma.rm.f32 	%f178, %f175, %f177, %f176;
	add.f32 	%f179, %f178, 0fCB40007F;
	neg.f32 	%f180, %f179;
	fma.rn.f32 	%f181, %f173, 0f3FB8AA3B, %f180;
	fma.rn.f32 	%f1, %f173, 0f32A57060, %f181;
	mov.b32 	%r203, %f178;
	shl.b32 	%r204, %r203, 23;
	mov.b32 	%f2, %r204;
	and.b32  	%r44, %r202, 3;
	sub.s32 	%r45, %r3, %r130;
	mov.f32 	%f351, 0f00000000;
	mov.u32 	%r253, %r130;
$L__BB0_22:
	setp.eq.s32 	%p28, %r44, 0;
	mov.u32 	%r254, %r130;
	@%p28 bra 	$L__BB0_25;
	setp.eq.s32 	%p29, %r44, 1;
	ex2.approx.ftz.f32 	%f183, %f1;
	mul.f32 	%f4, %f183, %f2;
	add.f32 	%f351, %f351, %f4;
	mov.u32 	%r254, %r45;
	@%p29 bra 	$L__BB0_25;
	setp.eq.s32 	%p30, %r44, 2;
	add.f32 	%f184, %f351, %f4;
	add.f32 	%f185, %f184, %f4;
	selp.f32 	%f351, %f184, %f185, %p30;
	selp.b32 	%r205, 2, 3, %p30;
	add.s32 	%r254, %r130, %r205;
$L__BB0_25:
	setp.lt.u32 	%p31, %r43, 3;
	@%p31 bra 	$L__BB0_28;
	ex2.approx.ftz.f32 	%f186, %f1;
	mul.f32 	%f9, %f186, %f2;
$L__BB0_27:
	add.f32 	%f187, %f351, %f9;
	add.f32 	%f188, %f187, %f9;
	add.f32 	%f189, %f188, %f9;
	add.f32 	%f351, %f189, %f9;
	add.s32 	%r254, %r254, 4;
	setp.ne.s32 	%p32, %r254, %r41;
	@%p32 bra 	$L__BB0_27;
$L__BB0_28:
	add.s32 	%r253, %r253, 1;
	setp.eq.s32 	%p33, %r253, %r42;
	@%p33 bra 	$L__BB0_29;
	bra.uni 	$L__BB0_22;
$L__BB0_29:
	setp.gt.s32 	%p34, %r130, %r39;
	mov.f32 	%f362, 0f00000000;
	@%p34 bra 	$L__BB0_70;
	neg.s32 	%r56, %r130;
	setp.gt.s32 	%p35, %r130, -1;
	@%p35 bra 	$L__BB0_57;
	add.s32 	%r233, %r128, 1;
	sub.s32 	%r57, %r233, %r130;
	sub.s32 	%r234, %r233, %r2;
	sub.s32 	%r58, %r128, %r2;
	and.b32  	%r59, %r234, 7;
	add.s32 	%r60, %r59, -1;
	and.b32  	%r61, %r234, 3;
	mov.f32 	%f296, 0f80000000;
	div.rn.f32 	%f297, %f296, %f55;
	fma.rn.f32 	%f298, %f297, 0f3BBB989D, 0f3F000000;
	cvt.sat.f32.f32 	%f299, %f298;
	mov.f32 	%f300, 0f4B400001;
	mov.f32 	%f301, 0f437C0000;
	fma.rm.f32 	%f302, %f299, %f301, %f300;
	add.f32 	%f303, %f302, 0fCB40007F;
	neg.f32 	%f304, %f303;
	fma.rn.f32 	%f305, %f297, 0f3FB8AA3B, %f304;
	fma.rn.f32 	%f15, %f297, 0f32A57060, %f305;
	mov.b32 	%r235, %f302;
	shl.b32 	%r236, %r235, 23;
	mov.b32 	%f16, %r236;
	and.b32  	%r62, %r128, 1;
	and.b32  	%r237, %r234, -8;
	neg.s32 	%r63, %r237;
	mov.f32 	%f362, 0f00000000;
	mov.u32 	%r257, %r130;
$L__BB0_32:
	setp.lt.u32 	%p43, %r58, 7;
	mul.lo.s32 	%r65, %r257, %r129;
	mov.u32 	%r261, %r130;
	@%p43 bra 	$L__BB0_35;
	ex2.approx.ftz.f32 	%f307, %f15;
	mul.f32 	%f308, %f307, %f16;
	div.rn.f32 	%f18, %f308, %f351;
	add.s32 	%r259, %r130, %r65;
	mov.u32 	%r258, %r63;
	mov.u32 	%r261, %r130;
$L__BB0_34:
	.pragma "nounroll";
	mul.wide.s32 	%rd37, %r259, 4;
	add.s64 	%rd38, %rd2, %rd37;
	ld.global.f32 	%f309, [%rd38];
	fma.rn.f32 	%f310, %f309, %f18, %f362;
	ld.global.f32 	%f311, [%rd38+4];
	fma.rn.f32 	%f312, %f311, %f18, %f310;
	ld.global.f32 	%f313, [%rd38+8];
	fma.rn.f32 	%f314, %f313, %f18, %f312;
	ld.global.f32 	%f315, [%rd38+12];
	fma.rn.f32 	%f316, %f315, %f18, %f314;
	ld.global.f32 	%f317, [%rd38+16];
	fma.rn.f32 	%f318, %f317, %f18, %f316;
	ld.global.f32 	%f319, [%rd38+20];
	fma.rn.f32 	%f320, %f319, %f18, %f318;
	ld.global.f32 	%f321, [%rd38+24];
	fma.rn.f32 	%f322, %f321, %f18, %f320;
	ld.global.f32 	%f323, [%rd38+28];
	fma.rn.f32 	%f362, %f323, %f18, %f322;
	add.s32 	%r261, %r261, 8;
	add.s32 	%r259, %r259, 8;
	add.s32 	%r258, %r258, 8;
	setp.ne.s32 	%p44, %r258, 0;
	@%p44 bra 	$L__BB0_34;
$L__BB0_35:
	setp.eq.s32 	%p45, %r59, 0;
	@%p45 bra 	$L__BB0_43;
	setp.lt.u32 	%p46, %r60, 3;
	@%p46 bra 	$L__BB0_38;
	ex2.approx.ftz.f32 	%f325, %f15;
	mul.f32 	%f326, %f325, %f16;
	div.rn.f32 	%f327, %f326, %f351;
	add.s32 	%r238, %r261, %r65;
	mul.wide.s32 	%rd39, %r238, 4;
	add.s64 	%rd40, %rd2, %rd39;
	ld.global.f32 	%f328, [%rd40];
	fma.rn.f32 	%f329, %f328, %f327, %f362;
	ld.global.f32 	%f330, [%rd40+4];
	fma.rn.f32 	%f331, %f330, %f327, %f329;
	ld.global.f32 	%f332, [%rd40+8];
	fma.rn.f32 	%f333, %f332, %f327, %f331;
	ld.global.f32 	%f334, [%rd40+12];
	fma.rn.f32 	%f362, %f334, %f327, %f333;
	add.s32 	%r261, %r261, 4;
$L__BB0_38:
	setp.eq.s32 	%p47, %r61, 0;
	@%p47 bra 	$L__BB0_43;
	setp.eq.s32 	%p48, %r61, 1;
	@%p48 bra 	$L__BB0_41;
	ex2.approx.ftz.f32 	%f336, %f15;
	mul.f32 	%f337, %f336, %f16;
	div.rn.f32 	%f338, %f337, %f351;
	add.s32 	%r239, %r261, %r65;
	mul.wide.s32 	%rd41, %r239, 4;
	add.s64 	%rd42, %rd2, %rd41;
	ld.global.f32 	%f339, [%rd42];
	fma.rn.f32 	%f340, %f339, %f338, %f362;
	ld.global.f32 	%f341, [%rd42+4];
	fma.rn.f32 	%f362, %f341, %f338, %f340;
	add.s32 	%r261, %r261, 2;
$L__BB0_41:
	setp.ne.s32 	%p49, %r62, 0;
	@%p49 bra 	$L__BB0_43;
	ex2.approx.ftz.f32 	%f342, %f15;
	mul.f32 	%f343, %f342, %f16;
	div.rn.f32 	%f344, %f343, %f351;
	add.s32 	%r240, %r261, %r65;
	mul.wide.s32 	%rd43, %r240, 4;
	add.s64 	%rd44, %rd2, %rd43;
	ld.global.f32 	%f345, [%rd44];
	fma.rn.f32 	%f362, %f345, %f344, %f362;
$L__BB0_43:
	add.s32 	%r257, %r257, 1;
	setp.eq.s32 	%p50, %r257, %r57;
	@%p50 bra 	$L__BB0_70;
	bra.uni 	$L__BB0_32;
$L__BB0_44:
	and.b32  	%r52, %r2, 6;
	and.b32  	%r53, %r3, 2147483640;
	and.b32  	%r54, %r130, 1;
	mov.f32 	%f351, 0f00000000;
	mov.u32 	%r256, %r130;
$L__BB0_45:
	mov.u32 	%r264, %r130;
$L__BB0_46:
	mov.f32 	%f366, 0f00000000;
	mov.b32 	%r266, 0;
	mov.u32 	%r265, %r40;
$L__BB0_47:
	setp.lt.u32 	%p21, %r2, 7;
	add.s32 	%r174, %r265, %r256;
	mad.lo.s32 	%r86, %r174, %r129, %r264;
	mov.u32 	%r269, %r40;
	mov.u32 	%r270, %r266;
	@%p21 bra 	$L__BB0_50;
	mov.u32 	%r269, %r40;
	mov.u32 	%r270, %r266;
$L__BB0_49:
	.pragma "nounroll";
	shl.b32 	%r175, %r270, 2;
	add.s32 	%r176, %r17, %r175;
	ld.shared.f32 	%f72, [%r176];
	add.s32 	%r177, %r86, %r269;
	mul.wide.s32 	%rd19, %r177, 4;
	add.s64 	%rd20, %rd2, %rd19;
	ld.global.f32 	%f73, [%rd20];
	sub.f32 	%f74, %f72, %f73;
	mul.f32 	%f75, %f74, %f74;
	mov.u32 	%r178, _ZZ10CudaKernelPfiiifPKfE11sharedGauss;
	add.s32 	%r179, %r178, %r175;
	ld.shared.f32 	%f76, [%r179];
	fma.rn.f32 	%f77, %f76, %f75, %f366;
	ld.shared.f32 	%f78, [%r176+4];
	ld.global.f32 	%f79, [%rd20+4];
	sub.f32 	%f80, %f78, %f79;
	mul.f32 	%f81, %f80, %f80;
	ld.shared.f32 	%f82, [%r179+4];
	fma.rn.f32 	%f83, %f82, %f81, %f77;
	ld.shared.f32 	%f84, [%r176+8];
	ld.global.f32 	%f85, [%rd20+8];
	sub.f32 	%f86, %f84, %f85;
	mul.f32 	%f87, %f86, %f86;
	ld.shared.f32 	%f88, [%r179+8];
	fma.rn.f32 	%f89, %f88, %f87, %f83;
	ld.shared.f32 	%f90, [%r176+12];
	ld.global.f32 	%f91, [%rd20+12];
	sub.f32 	%f92, %f90, %f91;
	mul.f32 	%f93, %f92, %f92;
	ld.shared.f32 	%f94, [%r179+12];
	fma.rn.f32 	%f95, %f94, %f93, %f89;
	ld.shared.f32 	%f96, [%r176+16];
	ld.global.f32 	%f97, [%rd20+16];
	sub.f32 	%f98, %f96, %f97;
	mul.f32 	%f99, %f98, %f98;
	ld.shared.f32 	%f100, [%r179+16];
	fma.rn.f32 	%f101, %f100, %f99, %f95;
	ld.shared.f32 	%f102, [%r176+20];
	ld.global.f32 	%f103, [%rd20+20];
	sub.f32 	%f104, %f102, %f103;
	mul.f32 	%f105, %f104, %f104;
	ld.shared.f32 	%f106, [%r179+20];
	fma.rn.f32 	%f107, %f106, %f105, %f101;
	ld.shared.f32 	%f108, [%r176+24];
	ld.global.f32 	%f109, [%rd20+24];
	sub.f32 	%f110, %f108, %f109;
	mul.f32 	%f111, %f110, %f110;
	ld.shared.f32 	%f112, [%r179+24];
	fma.rn.f32 	%f113, %f112, %f111, %f107;
	ld.shared.f32 	%f114, [%r176+28];
	ld.global.f32 	%f115, [%rd20+28];
	sub.f32 	%f116, %f114, %f115;
	mul.f32 	%f117, %f116, %f116;
	ld.shared.f32 	%f118, [%r179+28];
	fma.rn.f32 	%f366, %f118, %f117, %f113;
	add.s32 	%r270, %r270, 8;
	add.s32 	%r269, %r269, 8;
	add.s32 	%r180, %r269, %r130;
	setp.ne.s32 	%p22, %r180, %r53;
	@%p22 bra 	$L__BB0_49;
$L__BB0_50:
	setp.lt.u32 	%p23, %r52, 3;
	@%p23 bra 	$L__BB0_52;
	shl.b32 	%r181, %r270, 2;
	add.s32 	%r182, %r17, %r181;
	ld.shared.f32 	%f119, [%r182];
	add.s32 	%r183, %r86, %r269;
	mul.wide.s32 	%rd21, %r183, 4;
	add.s64 	%rd22, %rd2, %rd21;
	ld.global.f32 	%f120, [%rd22];
	sub.f32 	%f121, %f119, %f120;
	mul.f32 	%f122, %f121, %f121;
	mov.u32 	%r184, _ZZ10CudaKernelPfiiifPKfE11sharedGauss;
	add.s32 	%r185, %r184, %r181;
	ld.shared.f32 	%f123, [%r185];
	fma.rn.f32 	%f124, %f123, %f122, %f366;
	ld.shared.f32 	%f125, [%r182+4];
	ld.global.f32 	%f126, [%rd22+4];
	sub.f32 	%f127, %f125, %f126;
	mul.f32 	%f128, %f127, %f127;
	ld.shared.f32 	%f129, [%r185+4];
	fma.rn.f32 	%f130, %f129, %f128, %f124;
	ld.shared.f32 	%f131, [%r182+8];
	ld.global.f32 	%f132, [%rd22+8];
	sub.f32 	%f133, %f131, %f132;
	mul.f32 	%f134, %f133, %f133;
	ld.shared.f32 	%f135, [%r185+8];
	fma.rn.f32 	%f136, %f135, %f134, %f130;
	ld.shared.f32 	%f137, [%r182+12];
	ld.global.f32 	%f138, [%rd22+12];
	sub.f32 	%f139, %f137, %f138;
	mul.f32 	%f140, %f139, %f139;
	ld.shared.f32 	%f141, [%r185+12];
	fma.rn.f32 	%f366, %f141, %f140, %f136;
	add.s32 	%r270, %r270, 4;
	add.s32 	%r269, %r269, 4;
$L__BB0_52:
	setp.eq.s32 	%p24, %r54, 0;
	@%p24 bra 	$L__BB0_54;
	shl.b32 	%r186, %r270, 2;
	add.s32 	%r187, %r17, %r186;
	ld.shared.f32 	%f142, [%r187];
	add.s32 	%r188, %r86, %r269;
	mul.wide.s32 	%rd23, %r188, 4;
	add.s64 	%rd24, %rd2, %rd23;
	ld.global.f32 	%f143, [%rd24];
	sub.f32 	%f144, %f142, %f143;
	mul.f32 	%f145, %f144, %f144;
	mov.u32 	%r189, _ZZ10CudaKernelPfiiifPKfE11sharedGauss;
	add.s32 	%r190, %r189, %r186;
	ld.shared.f32 	%f146, [%r190];
	fma.rn.f32 	%f147, %f146, %f145, %f366;
	ld.shared.f32 	%f148, [%r187+4];
	ld.global.f32 	%f149, [%rd24+4];
	sub.f32 	%f150, %f148, %f149;
	mul.f32 	%f151, %f150, %f150;
	ld.shared.f32 	%f152, [%r190+4];
	fma.rn.f32 	%f366, %f152, %f151, %f147;
	add.s32 	%r270, %r270, 2;
	add.s32 	%r269, %r269, 2;
$L__BB0_54:
	shl.b32 	%r191, %r270, 2;
	add.s32 	%r192, %r17, %r191;
	ld.shared.f32 	%f153, [%r192];
	add.s32 	%r193, %r86, %r269;
	mul.wide.s32 	%rd25, %r193, 4;
	add.s64 	%rd26, %rd2, %rd25;
	ld.global.f32 	%f154, [%rd26];
	sub.f32 	%f155, %f153, %f154;
	mul.f32 	%f156, %f155, %f155;
	mov.u32 	%r194, _ZZ10CudaKernelPfiiifPKfE11sharedGauss;
	add.s32 	%r195, %r194, %r191;
	ld.shared.f32 	%f157, [%r195];
	fma.rn.f32 	%f366, %f157, %f156, %f366;
	add.s32 	%r101, %r265, 1;
	setp.ne.s32 	%p25, %r265, %r130;
	add.s32 	%r266, %r3, %r266;
	mov.u32 	%r265, %r101;
	@%p25 bra 	$L__BB0_47;
	neg.f32 	%f158, %f366;
	div.rn.f32 	%f159, %f158, %f55;
	fma.rn.f32 	%f160, %f159, 0f3BBB989D, 0f3F000000;
	cvt.sat.f32.f32 	%f161, %f160;
	mov.f32 	%f162, 0f4B400001;
	mov.f32 	%f163, 0f437C0000;
	fma.rm.f32 	%f164, %f161, %f163, %f162;
	add.f32 	%f165, %f164, 0fCB40007F;
	neg.f32 	%f166, %f165;
	fma.rn.f32 	%f167, %f159, 0f3FB8AA3B, %f166;
	fma.rn.f32 	%f168, %f159, 0f32A57060, %f167;
	mov.b32 	%r196, %f164;
	shl.b32 	%r197, %r196, 23;
	mov.b32 	%f169, %r197;
	ex2.approx.ftz.f32 	%f170, %f168;
	fma.rn.f32 	%f351, %f170, %f169, %f351;
	add.s32 	%r103, %r264, 1;
	sub.s32 	%r198, %r129, %r130;
	setp.ne.s32 	%p26, %r264, %r198;
	mov.u32 	%r264, %r103;
	@%p26 bra 	$L__BB0_46;
	add.s32 	%r104, %r256, 1;
	setp.eq.s32 	%p27, %r256, %r39;
	mov.u32 	%r256, %r104;
	@%p27 bra 	$L__BB0_29;
	bra.uni 	$L__BB0_45;
$L__BB0_57:
	add.s32 	%r79, %r39, 1;
	and.b32  	%r80, %r2, 6;
	and.b32  	%r81, %r3, 2147483640;
	and.b32  	%r82, %r130, 1;
	mov.f32 	%f362, 0f00000000;
	mov.u32 	%r275, %r130;
$L__BB0_58:
	mov.u32 	%r276, %r130;
$L__BB0_59:
	mov.f32 	%f373, 0f00000000;
	mov.b32 	%r278, 0;
	mov.u32 	%r277, %r56;
$L__BB0_60:
	setp.lt.u32 	%p36, %r2, 7;
	add.s32 	%r208, %r277, %r275;
	mad.lo.s32 	%r109, %r208, %r129, %r276;
	mov.u32 	%r281, %r56;
	mov.u32 	%r282, %r278;
	@%p36 bra 	$L__BB0_63;
	mov.u32 	%r281, %r56;
	mov.u32 	%r282, %r278;
$L__BB0_62:
	.pragma "nounroll";
	shl.b32 	%r209, %r282, 2;
	add.s32 	%r210, %r17, %r209;
	ld.shared.f32 	%f193, [%r210];
	add.s32 	%r211, %r109, %r281;
	mul.wide.s32 	%rd27, %r211, 4;
	add.s64 	%rd28, %rd2, %rd27;
	ld.global.f32 	%f194, [%rd28];
	sub.f32 	%f195, %f193, %f194;
	mul.f32 	%f196, %f195, %f195;
	mov.u32 	%r212, _ZZ10CudaKernelPfiiifPKfE11sharedGauss;
	add.s32 	%r213, %r212, %r209;
	ld.shared.f32 	%f197, [%r213];
	fma.rn.f32 	%f198, %f197, %f196, %f373;
	ld.shared.f32 	%f199, [%r210+4];
	ld.global.f32 	%f200, [%rd28+4];
	sub.f32 	%f201, %f199, %f200;
	mul.f32 	%f202, %f201, %f201;
	ld.shared.f32 	%f203, [%r213+4];
	fma.rn.f32 	%f204, %f203, %f202, %f198;
	ld.shared.f32 	%f205, [%r210+8];
	ld.global.f32 	%f206, [%rd28+8];
	sub.f32 	%f207, %f205, %f206;
	mul.f32 	%f208, %f207, %f207;
	ld.shared.f32 	%f209, [%r213+8];
	fma.rn.f32 	%f210, %f209, %f208, %f204;
	ld.shared.f32 	%f211, [%r210+12];
	ld.global.f32 	%f212, [%rd28+12];
	sub.f32 	%f213, %f211, %f212;
	mul.f32 	%f214, %f213, %f213;
	ld.shared.f32 	%f215, [%r213+12];
	fma.rn.f32 	%f216, %f215, %f214, %f210;
	ld.shared.f32 	%f217, [%r210+16];
	ld.global.f32 	%f218, [%rd28+16];
	sub.f32 	%f219, %f217, %f218;
	mul.f32 	%f220, %f219, %f219;
	ld.shared.f32 	%f221, [%r213+16];
	fma.rn.f32 	%f222, %f221, %f220, %f216;
	ld.shared.f32 	%f223, [%r210+20];
	ld.global.f32 	%f224, [%rd28+20];
	sub.f32 	%f225, %f223, %f224;
	mul.f32 	%f226, %f225, %f225;
	ld.shared.f32 	%f227, [%r213+20];
	fma.rn.f32 	%f228, %f227, %f226, %f222;
	ld.shared.f32 	%f229, [%r210+24];
	ld.global.f32 	%f230, [%rd28+24];
	sub.f32 	%f231, %f229, %f230;
	mul.f32 	%f232, %f231, %f231;
	ld.shared.f32 	%f233, [%r213+24];
	fma.rn.f32 	%f234, %f233, %f232, %f228;
	ld.shared.f32 	%f235, [%r210+28];
	ld.global.f32 	%f236, [%rd28+28];
	sub.f32 	%f237, %f235, %f236;
	mul.f32 	%f238, %f237, %f237;
	ld.shared.f32 	%f239, [%r213+28];
	fma.rn.f32 	%f373, %f239, %f238, %f234;
	add.s32 	%r282, %r282, 8;
	add.s32 	%r281, %r281, 8;
	add.s32 	%r214, %r281, %r130;
	setp.ne.s32 	%p37, %r214, %r81;
	@%p37 bra 	$L__BB0_62;
$L__BB0_63:
	setp.lt.u32 	%p38, %r80, 3;
	@%p38 bra 	$L__BB0_65;
	shl.b32 	%r215, %r282, 2;
	add.s32 	%r216, %r17, %r215;
	ld.shared.f32 	%f240, [%r216];
	add.s32 	%r217, %r109, %r281;
	mul.wide.s32 	%rd29, %r217, 4;
	add.s64 	%rd30, %rd2, %rd29;
	ld.global.f32 	%f241, [%rd30];
	sub.f32 	%f242, %f240, %f241;
	mul.f32 	%f243, %f242, %f242;
	mov.u32 	%r218, _ZZ10CudaKernelPfiiifPKfE11sharedGauss;
	add.s32 	%r219, %r218, %r215;
	ld.shared.f32 	%f244, [%r219];
	fma.rn.f32 	%f245, %f244, %f243, %f373;
	ld.shared.f32 	%f246, [%r216+4];
	ld.global.f32 	%f247, [%rd30+4];
	sub.f32 	%f248, %f246, %f247;
	mul.f32 	%f249, %f248, %f248;
	ld.shared.f32 	%f250, [%r219+4];
	fma.rn.f32 	%f251, %f250, %f249, %f245;
	ld.shared.f32 	%f252, [%r216+8];
	ld.global.f32 	%f253, [%rd30+8];
	sub.f32 	%f254, %f252, %f253;
	mul.f32 	%f255, %f254, %f254;
	ld.shared.f32 	%f256, [%r219+8];
	fma.rn.f32 	%f257, %f256, %f255, %f251;
	ld.shared.f32 	%f258, [%r216+12];
	ld.global.f32 	%f259, [%rd30+12];
	sub.f32 	%f260, %f258, %f259;
	mul.f32 	%f261, %f260, %f260;
	ld.shared.f32 	%f262, [%r219+12];
	fma.rn.f32 	%f373, %f262, %f261, %f257;
	add.s32 	%r282, %r282, 4;
	add.s32 	%r281, %r281, 4;
$L__BB0_65:
	setp.eq.s32 	%p39, %r82, 0;
	@%p39 bra 	$L__BB0_67;
	shl.b32 	%r220, %r282, 2;
	add.s32 	%r221, %r17, %r220;
	ld.shared.f32 	%f263, [%r221];
	add.s32 	%r222, %r109, %r281;
	mul.wide.s32 	%rd31, %r222, 4;
	add.s64 	%rd32, %rd2, %rd31;
	ld.global.f32 	%f264, [%rd32];
	sub.f32 	%f265, %f263, %f264;
	mul.f32 	%f266, %f265, %f265;
	mov.u32 	%r223, _ZZ10CudaKernelPfiiifPKfE11sharedGauss;
	add.s32 	%r224, %r223, %r220;
	ld.shared.f32 	%f267, [%r224];
	fma.rn.f32 	%f268, %f267, %f266, %f373;
	ld.shared.f32 	%f269, [%r221+4];
	ld.global.f32 	%f270, [%rd32+4];
	sub.f32 	%f271, %f269, %f270;
	mul.f32 	%f272, %f271, %f271;
	ld.shared.f32 	%f273, [%r224+4];
	fma.rn.f32 	%f373, %f273, %f272, %f268;
	add.s32 	%r282, %r282, 2;
	add.s32 	%r281, %r281, 2;
$L__BB0_67:
	shl.b32 	%r225, %r282, 2;
	add.s32 	%r226, %r17, %r225;
	ld.shared.f32 	%f274, [%r226];
	add.s32 	%r227, %r109, %r281;
	mul.wide.s32 	%rd33, %r227, 4;
	add.s64 	%rd34, %rd2, %rd33;
	ld.global.f32 	%f275, [%rd34];
	sub.f32 	%f276, %f274, %f275;
	mul.f32 	%f277, %f276, %f276;
	mov.u32 	%r228, _ZZ10CudaKernelPfiiifPKfE11sharedGauss;
	add.s32 	%r229, %r228, %r225;
	ld.shared.f32 	%f278, [%r229];
	fma.rn.f32 	%f373, %f278, %f277, %f373;
	add.s32 	%r124, %r277, 1;
	setp.ne.s32 	%p40, %r277, %r130;
	add.s32 	%r278, %r3, %r278;
	mov.u32 	%r277, %r124;
	@%p40 bra 	$L__BB0_60;
	neg.f32 	%f279, %f373;
	div.rn.f32 	%f280, %f279, %f55;
	fma.rn.f32 	%f281, %f280, 0f3BBB989D, 0f3F000000;
	cvt.sat.f32.f32 	%f282, %f281;
	mov.f32 	%f283, 0f4B400001;
	mov.f32 	%f284, 0f437C0000;
	fma.rm.f32 	%f285, %f282, %f284, %f283;
	add.f32 	%f286, %f285, 0fCB40007F;
	neg.f32 	%f287, %f286;
	fma.rn.f32 	%f288, %f280, 0f3FB8AA3B, %f287;
	fma.rn.f32 	%f289, %f280, 0f32A57060, %f288;
	mov.b32 	%r230, %f285;
	shl.b32 	%r231, %r230, 23;
	mov.b32 	%f290, %r231;
	ex2.approx.ftz.f32 	%f291, %f289;
	mul.f32 	%f292, %f291, %f290;
	div.rn.f32 	%f293, %f292, %f351;
	mad.lo.s32 	%r232, %r275, %r129, %r276;
	mul.wide.s32 	%rd35, %r232, 4;
	add.s64 	%rd36, %rd2, %rd35;
	ld.global.f32 	%f294, [%rd36];
	fma.rn.f32 	%f362, %f294, %f293, %f362;
	add.s32 	%r276, %r276, 1;
	setp.ne.s32 	%p41, %r276, %r79;
	@%p41 bra 	$L__BB0_59;
	add.s32 	%r275, %r275, 1;
	setp.ne.s32 	%p42, %r275, %r79;
	@%p42 bra 	$L__BB0_58;
$L__BB0_70:
	mad.lo.s32 	%r241, %r129, %r15, %r16;
	mul.wide.s32 	%rd45, %r241, 4;
	add.s64 	%rd46, %rd2, %rd45;
	st.global.f32 	[%rd46], %f362;
$L__BB0_71:
	ret;

}


// ===== COMPILED SASS (sm_100) =====

	.target	sm_100

	.elftype	@"ET_EXEC"


//--------------------- .note.nv.tkinfo           --------------------------
	.section	.note.nv.tkinfo,"",@"SHT_NOTE"
	.sectionflags	@"SHF_NOTE_NV_TKINFO"
	.tkinfo
        /*0018*/ 	.word	0x00000002
        /*0030*/ 	.string	""
        /*0030*/ 	.string	"ptxas"
        /*0030*/ 	.string	"Cuda compilation tools, release 13.0, V13.0.88"
        /*0030*/ 	.string	"Build cuda_13.0.r13.0/compiler.36424714_0"
        /*0030*/ 	.string	"-arch sm_100 -m 64 "



//--------------------- .note.nv.cuinfo           --------------------------
	.section	.note.nv.cuinfo,"",@"SHT_NOTE"
	.sectionflags	@"SHF_NOTE_NV_CUINFO"
        /*0018*/ 	.short	0x0002
        /*001a*/ 	.short	0x0064
        /*001c*/ 	.short	0x0082
	.zero		2


//--------------------- .nv.info                  --------------------------
	.section	.nv.info,"",@"SHT_CUDA_INFO"
	.align	4


	//----- nvinfo : EIATTR_REGCOUNT
	.align		4
        /*0000*/ 	.byte	0x04, 0x2f
        /*0002*/ 	.short	(.L_1 - .L_0)
	.align		4
.L_0:
        /*0004*/ 	.word	index@(_Z10CudaKernelPfiiifPKf)
        /*0008*/ 	.word	0x00000020


	//----- nvinfo : EIATTR_FRAME_SIZE
	.align		4
.L_1:
        /*000c*/ 	.byte	0x04, 0x11
        /*000e*/ 	.short	(.L_3 - .L_2)
	.align		4
.L_2:
        /*0010*/ 	.word	index@($__internal_0_$__cuda_sm3x_div_rn_noftz_f32_slowpath)
        /*0014*/ 	.word	0x00000000


	//----- nvinfo : EIATTR_FRAME_SIZE
	.align		4
.L_3:
        /*0018*/ 	.byte	0x04, 0x11
        /*001a*/ 	.short	(.L_5 - .L_4)
	.align		4
.L_4:
        /*001c*/ 	.word	index@(_Z10CudaKernelPfiiifPKf)
        /*0020*/ 	.word	0x00000000


	//----- nvinfo : EIATTR_MIN_STACK_SIZE
	.align		4
.L_5:
        /*0024*/ 	.byte	0x04, 0x12
        /*0026*/ 	.short	(.L_7 - .L_6)
	.align		4
.L_6:
        /*0028*/ 	.word	index@(_Z10CudaKernelPfiiifPKf)
        /*002c*/ 	.word	0x00000000
.L_7:


//--------------------- .nv.compat                --------------------------
	.section	.nv.compat,"",@"SHT_CUDA_COMPAT_INFO"
	.align	4
        /*0000*/ 	.byte	0x02, 0x09, 0x00, 0x00, 0x02, 0x02, 0x01, 0x00, 0x02, 0x05, 0x05, 0x00, 0x03, 0x07, 0x01, 0x01
        /*0010*/ 	.byte	0x02, 0x03, 0x00, 0x00, 0x02, 0x06, 0x01, 0x00, 0x04, 0x0b, 0x08, 0x00, 0x01, 0x00, 0x00, 0x00
        /*0020*/ 	.byte	0x00, 0x00, 0x00, 0x00


//--------------------- .nv.info._Z10CudaKernelPfiiifPKf --------------------------
	.section	.nv.info._Z10CudaKernelPfiiifPKf,"",@"SHT_CUDA_INFO"
	.sectionflags	@""
	.align	4


	//----- nvinfo : EIATTR_CUDA_API_VERSION
	.align		4
        /*0000*/ 	.byte	0x04, 0x37
        /*0002*/ 	.short	(.L_9 - .L_8)
.L_8:
        /*0004*/ 	.word	0x00000082


	//----- nvinfo : EIATTR_KPARAM_INFO
	.align		4
.L_9:
        /*0008*/ 	.byte	0x04, 0x17
        /*000a*/ 	.short	(.L_11 - .L_10)
.L_10:
        /*000c*/ 	.word	0x00000000
        /*0010*/ 	.short	0x0005
        /*0012*/ 	.short	0x0018
        /*0014*/ 	.byte	0x00, 0xf5, 0x21, 0x00


	//----- nvinfo : EIATTR_KPARAM_INFO
	.align		4
.L_11:
        /*0018*/ 	.byte	0x04, 0x17
        /*001a*/ 	.short	(.L_13 - .L_12)
.L_12:
        /*001c*/ 	.word	0x00000000
        /*0020*/ 	.short	0x0004
        /*0022*/ 	.short	0x0014
        /*0024*/ 	.byte	0x00, 0xf0, 0x11, 0x00


	//----- nvinfo : EIATTR_KPARAM_INFO
	.align		4
.L_13:
        /*0028*/ 	.byte	0x04, 0x17
        /*002a*/ 	.short	(.L_15 - .L_14)
.L_14:
        /*002c*/ 	.word	0x00000000
        /*0030*/ 	.short	0x0003
        /*0032*/ 	.short	0x0010
        /*0034*/ 	.byte	0x00, 0xf0, 0x11, 0x00


	//----- nvinfo : EIATTR_KPARAM_INFO
	.align		4
.L_15:
        /*0038*/ 	.byte	0x04, 0x17
        /*003a*/ 	.short	(.L_17 - .L_16)
.L_16:
        /*003c*/ 	.word	0x00000000
        /*0040*/ 	.short	0x0002
        /*0042*/ 	.short	0x000c
        /*0044*/ 	.byte	0x00, 0xf0, 0x11, 0x00


	//----- nvinfo : EIATTR_KPARAM_INFO
	.align		4
.L_17:
        /*0048*/ 	.byte	0x04, 0x17
        /*004a*/ 	.short	(.L_19 - .L_18)
.L_18:
        /*004c*/ 	.word	0x00000000
        /*0050*/ 	.short	0x0001
        /*0052*/ 	.short	0x0008
        /*0054*/ 	.byte	0x00, 0xf0, 0x11, 0x00


	//----- nvinfo : EIATTR_KPARAM_INFO
	.align		4
.L_19:
        /*0058*/ 	.byte	0x04, 0x17
        /*005a*/ 	.short	(.L_21 - .L_20)
.L_20:
        /*005c*/ 	.word	0x00000000
        /*0060*/ 	.short	0x0000
        /*0062*/ 	.short	0x0000
        /*0064*/ 	.byte	0x00, 0xf5, 0x21, 0x00


	//----- nvinfo : EIATTR_SPARSE_MMA_MASK
	.align		4
.L_21:
        /*0068*/ 	.byte	0x03, 0x50
        /*006a*/ 	.short	0x0000


	//----- nvinfo : EIATTR_MAXREG_COUNT
	.align		4
        /*006c*/ 	.byte	0x03, 0x1b
        /*006e*/ 	.short	0x00ff


	//----- nvinfo : EIATTR_NUM_BARRIERS
	.align		4
        /*0070*/ 	.byte	0x02, 0x4c
        /*0072*/ 	.byte	0x01
	.zero		1


	//----- nvinfo : EIATTR_MERCURY_ISA_VERSION
	.align		4
        /*0074*/ 	.byte	0x03, 0x5f
        /*0076*/ 	.short	0x0101


	//----- nvinfo : EIATTR_VRC_CTA_INIT_COUNT
	.align		4
        /*0078*/ 	.byte	0x02, 0x4a
	.zero		1
	.zero		1


	//----- nvinfo : EIATTR_EXIT_INSTR_OFFSETS
	.align		4
        /*007c*/ 	.byte	0x04, 0x1c
        /*007e*/ 	.short	(.L_23 - .L_22)


	//   ....[0]....
.L_22:
        /*0080*/ 	.word	0x00000a50


	//   ....[1]....
        /*0084*/ 	.word	0x00003780


	//----- nvinfo : EIATTR_CRS_STACK_SIZE
	.align		4
.L_23:
        /*0088*/ 	.byte	0x04, 0x1e
        /*008a*/ 	.short	(.L_25 - .L_24)
.L_24:
        /*008c*/ 	.word	0x00000000


	//----- nvinfo : EIATTR_CBANK_PARAM_SIZE
	.align		4
.L_25:
        /*0090*/ 	.byte	0x03, 0x19
        /*0092*/ 	.short	0x0020


	//----- nvinfo : EIATTR_PARAM_CBANK
	.align		4
        /*0094*/ 	.byte	0x04, 0x0a
        /*0096*/ 	.short	(.L_27 - .L_26)
	.align		4
.L_26:
        /*0098*/ 	.word	index@(.nv.constant0._Z10CudaKernelPfiiifPKf)
        /*009c*/ 	.short	0x0380
        /*009e*/ 	.short	0x0020


	//----- nvinfo : EIATTR_SW_WAR
	.align		4
.L_27:
        /*00a0*/ 	.byte	0x04, 0x36
        /*00a2*/ 	.short	(.L_29 - .L_28)
.L_28:
        /*00a4*/ 	.word	0x00000008
.L_29:


//--------------------- .nv.callgraph             --------------------------
	.section	.nv.callgraph,"",@"SHT_CUDA_CALLGRAPH"
	.align	4
	.sectionentsize	8
	.align		4
        /*0000*/ 	.word	0x00000000
	.align		4
        /*0004*/ 	.word	0xffffffff
	.align		4
        /*0008*/ 	.word	0x00000000
	.align		4
        /*000c*/ 	.word	0xfffffffe
	.align		4
        /*0010*/ 	.word	0x00000000
	.align		4
        /*0014*/ 	.word	0xfffffffd
	.align		4
        /*0018*/ 	.word	0x00000000
	.align		4
        /*001c*/ 	.word	0xfffffffc


//--------------------- .text._Z10CudaKernelPfiiifPKf --------------------------
	.section	.text._Z10CudaKernelPfiiifPKf,"ax",@progbits
	.align	128
        .global         _Z10CudaKernelPfiiifPKf
        .type           _Z10CudaKernelPfiiifPKf,@function
        .size           _Z10CudaKernelPfiiifPKf,(.L_x_71 - _Z10CudaKernelPfiiifPKf)
        .other          _Z10CudaKernelPfiiifPKf,@"STO_CUDA_ENTRY STV_DEFAULT"
_Z10CudaKernelPfiiifPKf:
.text._Z10CudaKernelPfiiifPKf:
[----:B------:R-:W-:Y:S08]  /*0000*/  LDC R1, c[0x0][0x37c] ;  /* 0x0000df00ff017b82 */ /* 0x000ff00000000800 */
[----:B------:R-:W0:Y:S01]  /*0010*/  LDC R6, c[0x0][0x390] ;  /* 0x0000e400ff067b82 */ /* 0x000e220000000800 */
[----:B------:R-:W1:Y:S01]  /*0020*/  S2R R5, SR_TID.X ;  /* 0x0000000000057919 */ /* 0x000e620000002100 */
[----:B------:R-:W2:Y:S01]  /*0030*/  LDCU.64 UR12, c[0x0][0x358] ;  /* 0x00006b00ff0c77ac */ /* 0x000ea20008000a00 */
[----:B------:R-:W-:Y:S01]  /*0040*/  BSSY.RECONVERGENT B0, `(.L_x_0) ;  /* 0x0000052000007945 */ /* 0x000fe20003800200 */
[----:B0-----:R-:W-:-:S04]  /*0050*/  SHF.L.U32 R0, R6, 0x1, RZ ;  /* 0x0000000106007819 */ /* 0x001fc800000006ff */
[C---:B------:R-:W-:Y:S01]  /*0060*/  IADD3 R2, PT, PT, R0.reuse, 0x1, RZ ;  /* 0x0000000100027810 */ /* 0x040fe20007ffe0ff */
[----:B------:R-:W-:-:S05]  /*0070*/  IMAD R3, R0, R0, R0 ;  /* 0x0000000000037224 */ /* 0x000fca00078e0200 */
[----:B------:R-:W-:-:S04]  /*0080*/  IADD3 R4, PT, PT, R2, R3, RZ ;  /* 0x0000000302047210 */ /* 0x000fc80007ffe0ff */
[----:B-1----:R-:W-:-:S13]  /*0090*/  ISETP.GE.U32.AND P0, PT, R5, R4, PT ;  /* 0x000000040500720c */ /* 0x002fda0003f06070 */
[----:B--2---:R-:W-:Y:S05]  /*00a0*/  @P0 BRA `(.L_x_1) ;  /* 0x00000004002c0947 */ /* 0x004fea0003800000 */
[----:B------:R-:W0:Y:S01]  /*00b0*/  LDC R8, c[0x0][0x360] ;  /* 0x0000d800ff087b82 */ /* 0x000e220000000800 */
[----:B------:R-:W-:Y:S01]  /*00c0*/  BSSY.RECONVERGENT B1, `(.L_x_2) ;  /* 0x000002e000017945 */ /* 0x000fe20003800200 */
[----:B0-----:R-:W0:Y:S01]  /*00d0*/  I2F.U32.RP R9, R8 ;  /* 0x0000000800097306 */ /* 0x001e220000209000 */
[----:B------:R-:W-:Y:S01]  /*00e0*/  IMAD.IADD R3, R5, 0x1, R8 ;  /* 0x0000000105037824 */ /* 0x000fe200078e0208 */
[----:B------:R-:W-:-:S04]  /*00f0*/  ISETP.NE.U32.AND P2, PT, R8, RZ, PT ;  /* 0x000000ff0800720c */ /* 0x000fc80003f45070 */
[----:B------:R-:W-:Y:S02]  /*0100*/  ISETP.GE.U32.AND P0, PT, R3, R4, PT ;  /* 0x000000040300720c */ /* 0x000fe40003f06070 */
[----:B------:R-:W-:Y:S02]  /*0110*/  VIMNMX.U32 R12, PT, PT, R4, R3, !PT ;  /* 0x00000003040c7248 */ /* 0x000fe40007fe0000 */
[----:B------:R-:W-:-:S04]  /*0120*/  SEL R7, RZ, 0x1, P0 ;  /* 0x00000001ff077807 */ /* 0x000fc80000000000 */
[----:B------:R-:W-:Y:S01]  /*0130*/  IADD3 R3, PT, PT, R12, -R3, -R7 ;  /* 0x800000030c037210 */ /* 0x000fe20007ffe807 */
[----:B0-----:R-:W0:Y:S02]  /*0140*/  MUFU.RCP R9, R9 ;  /* 0x0000000900097308 */ /* 0x001e240000001000 */
[----:B0-----:R-:W-:-:S06]  /*0150*/  IADD3 R10, PT, PT, R9, 0xffffffe, RZ ;  /* 0x0ffffffe090a7810 */ /* 0x001fcc0007ffe0ff */
[----:B------:R0:W1:Y:S02]  /*0160*/  F2I.FTZ.U32.TRUNC.NTZ R11, R10 ;  /* 0x0000000a000b7305 */ /* 0x000064000021f000 */
[----:B0-----:R-:W-:Y:S01]  /*0170*/  HFMA2 R10, -RZ, RZ, 0, 0 ;  /* 0x00000000ff0a7431 */ /* 0x001fe200000001ff */
[----:B-1----:R-:W-:-:S05]  /*0180*/  IADD3 R13, PT, PT, RZ, -R11, RZ ;  /* 0x8000000bff0d7210 */ /* 0x002fca0007ffe0ff */
[----:B------:R-:W-:-:S04]  /*0190*/  IMAD R13, R13, R8, RZ ;  /* 0x000000080d0d7224 */ /* 0x000fc800078e02ff */
[----:B------:R-:W-:-:S06]  /*01a0*/  IMAD.HI.U32 R14, R11, R13, R10 ;  /* 0x0000000d0b0e7227 */ /* 0x000fcc00078e000a */
[----:B------:R-:W-:-:S05]  /*01b0*/  IMAD.HI.U32 R14, R14, R3, RZ ;  /* 0x000000030e0e7227 */ /* 0x000fca00078e00ff */
[----:B------:R-:W-:-:S05]  /*01c0*/  IADD3 R9, PT, PT, -R14, RZ, RZ ;  /* 0x000000ff0e097210 */ /* 0x000fca0007ffe1ff */
[----:B------:R-:W-:-:S05]  /*01d0*/  IMAD R3, R8, R9, R3 ;  /* 0x0000000908037224 */ /* 0x000fca00078e0203 */
[----:B------:R-:W-:-:S13]  /*01e0*/  ISETP.GE.U32.AND P0, PT, R3, R8, PT ;  /* 0x000000080300720c */ /* 0x000fda0003f06070 */
[-C--:B------:R-:W-:Y:S02]  /*01f0*/  @P0 IADD3 R3, PT, PT, R3, -R8.reuse, RZ ;  /* 0x8000000803030210 */ /* 0x080fe40007ffe0ff */
[----:B------:R-:W-:Y:S02]  /*0200*/  @P0 IADD3 R14, PT, PT, R14, 0x1, RZ ;  /* 0x000000010e0e0810 */ /* 0x000fe40007ffe0ff */
[----:B------:R-:W-:-:S13]  /*0210*/  ISETP.GE.U32.AND P1, PT, R3, R8, PT ;  /* 0x000000080300720c */ /* 0x000fda0003f26070 */
[----:B------:R-:W-:Y:S01]  /*0220*/  @P1 VIADD R14, R14, 0x1 ;  /* 0x000000010e0e1836 */ /* 0x000fe20000000000 */
[----:B------:R-:W-:-:S04]  /*0230*/  @!P2 LOP3.LUT R14, RZ, R8, RZ, 0x33, !PT ;  /* 0x00000008ff0ea212 */ /* 0x000fc800078e33ff */
[----:B------:R-:W-:-:S04]  /*0240*/  IADD3 R7, PT, PT, R7, R14, RZ ;  /* 0x0000000e07077210 */ /* 0x000fc80007ffe0ff */
[C---:B------:R-:W-:Y:S02]  /*0250*/  LOP3.LUT R3, R7.reuse, 0x3, RZ, 0xc0, !PT ;  /* 0x0000000307037812 */ /* 0x040fe400078ec0ff */
[----:B------:R-:W-:Y:S02]  /*0260*/  ISETP.GE.U32.AND P1, PT, R7, 0x3, PT ;  /* 0x000000030700780c */ /* 0x000fe40003f26070 */
[----:B------:R-:W-:Y:S02]  /*0270*/  ISETP.NE.AND P0, PT, R3, 0x3, PT ;  /* 0x000000030300780c */ /* 0x000fe40003f05270 */
[----:B------:R-:W-:-:S11]  /*0280*/  MOV R3, R5 ;  /* 0x0000000500037202 */ /* 0x000fd60000000f00 */
[----:B------:R-:W-:Y:S05]  /*0290*/  @!P0 BRA `(.L_x_3) ;  /* 0x0000000000408947 */ /* 0x000fea0003800000 */
[----:B------:R-:W0:Y:S01]  /*02a0*/  S2R R16, SR_CgaCtaId ;  /* 0x0000000000107919 */ /* 0x000e220000008800 */
[----:B------:R-:W1:Y:S01]  /*02b0*/  LDC.64 R10, c[0x0][0x398] ;  /* 0x0000e600ff0a7b82 */ /* 0x000e620000000a00 */
[----:B------:R-:W-:Y:S02]  /*02c0*/  MOV R3, 0x400 ;  /* 0x0000040000037802 */ /* 0x000fe40000000f00 */
[----:B------:R-:W-:Y:S02]  /*02d0*/  IADD3 R7, PT, PT, R7, 0x1, RZ ;  /* 0x0000000107077810 */ /* 0x000fe40007ffe0ff */
[----:B------:R-:W-:Y:S02]  /*02e0*/  MOV R14, RZ ;  /* 0x000000ff000e7202 */ /* 0x000fe40000000f00 */
[----:B------:R-:W-:Y:S02]  /*02f0*/  LOP3.LUT R7, R7, 0x3, RZ, 0xc0, !PT ;  /* 0x0000000307077812 */ /* 0x000fe400078ec0ff */
[----:B0-----:R-:W-:Y:S01]  /*0300*/  LEA R16, R16, R3, 0x18 ;  /* 0x0000000310107211 */ /* 0x001fe200078ec0ff */
[----:B------:R-:W-:-:S07]  /*0310*/  IMAD.MOV.U32 R3, RZ, RZ, R5 ;  /* 0x000000ffff037224 */ /* 0x000fce00078e0005 */
.L_x_4:
[----:B01----:R-:W-:-:S06]  /*0320*/  IMAD.WIDE.U32 R12, R3, 0x4, R10 ;  /* 0x00000004030c7825 */ /* 0x003fcc00078e000a */
[----:B------:R-:W2:Y:S01]  /*0330*/  LDG.E R12, desc[UR12][R12.64] ;  /* 0x0000000c0c0c7981 */ /* 0x000ea2000c1e1900 */
[----:B------:R-:W-:Y:S02]  /*0340*/  LEA R9, R3, R16, 0x2 ;  /* 0x0000001003097211 */ /* 0x000fe400078e10ff */
[----:B------:R-:W-:Y:S02]  /*0350*/  IADD3 R14, PT, PT, R14, 0x1, RZ ;  /* 0x000000010e0e7810 */ /* 0x000fe40007ffe0ff */
[----:B------:R-:W-:Y:S02]  /*0360*/  IADD3 R3, PT, PT, R8, R3, RZ ;  /* 0x0000000308037210 */ /* 0x000fe40007ffe0ff */
[----:B------:R-:W-:Y:S01]  /*0370*/  ISETP.NE.AND P0, PT, R14, R7, PT ;  /* 0x000000070e00720c */ /* 0x000fe20003f05270 */
[----:B--2---:R0:W-:-:S12]  /*0380*/  STS [R9], R12 ;  /* 0x0000000c09007388 */ /* 0x0041d80000000800 */
[----:B------:R-:W-:Y:S05]  /*0390*/  @P0 BRA `(.L_x_4) ;  /* 0xfffffffc00e00947 */ /* 0x000fea000383ffff */
.L_x_3:
[----:B------:R-:W-:Y:S05]  /*03a0*/  BSYNC.RECONVERGENT B1 ;  /* 0x0000000000017941 */ /* 0x000fea0003800200 */
.L_x_2:
[----:B------:R-:W-:Y:S05]  /*03b0*/  @!P1 BRA `(.L_x_1) ;  /* 0x0000000000689947 */ /* 0x000fea0003800000 */
[----:B0-----:R-:W0:Y:S01]  /*03c0*/  S2R R12, SR_CgaCtaId ;  /* 0x00000000000c7919 */ /* 0x001e220000008800 */
[----:B------:R-:W1:Y:S01]  /*03d0*/  LDC.64 R10, c[0x0][0x398] ;  /* 0x0000e600ff0a7b82 */ /* 0x000e620000000a00 */
[----:B------:R-:W-:-:S04]  /*03e0*/  MOV R7, 0x400 ;  /* 0x0000040000077802 */ /* 0x000fc80000000f00 */
[----:B0-----:R-:W-:-:S07]  /*03f0*/  LEA R20, R12, R7, 0x18 ;  /* 0x000000070c147211 */ /* 0x001fce00078ec0ff */
.L_x_5:
[----:B------:R-:W-:Y:S01]  /*0400*/  IADD3 R15, PT, PT, R8, R3, RZ ;  /* 0x00000003080f7210 */ /* 0x000fe20007ffe0ff */
[----:B-12---:R-:W-:-:S04]  /*0410*/  IMAD.WIDE.U32 R18, R3, 0x4, R10 ;  /* 0x0000000403127825 */ /* 0x006fc800078e000a */
[C---:B------:R-:W-:Y:S02]  /*0420*/  IMAD.IADD R17, R15.reuse, 0x1, R8 ;  /* 0x000000010f117824 */ /* 0x040fe400078e0208 */
[--C-:B------:R-:W-:Y:S01]  /*0430*/  IMAD.WIDE.U32 R14, R15, 0x4, R10.reuse ;  /* 0x000000040f0e7825 */ /* 0x100fe200078e000a */
[----:B------:R-:W2:Y:S02]  /*0440*/  LDG.E R18, desc[UR12][R18.64] ;  /* 0x0000000c12127981 */ /* 0x000ea4000c1e1900 */
[C---:B------:R-:W-:Y:S01]  /*0450*/  IADD3 R21, PT, PT, R17.reuse, R8, RZ ;  /* 0x0000000811157210 */ /* 0x040fe20007ffe0ff */
[--C-:B------:R-:W-:Y:S02]  /*0460*/  IMAD.WIDE.U32 R16, R17, 0x4, R10.reuse ;  /* 0x0000000411107825 */ /* 0x100fe400078e000a */
[----:B------:R-:W3:Y:S02]  /*0470*/  LDG.E R14, desc[UR12][R14.64] ;  /* 0x0000000c0e0e7981 */ /* 0x000ee4000c1e1900 */
[----:B------:R-:W-:-:S02]  /*0480*/  IMAD.WIDE.U32 R12, R21, 0x4, R10 ;  /* 0x00000004150c7825 */ /* 0x000fc400078e000a */
[----:B------:R-:W4:Y:S04]  /*0490*/  LDG.E R16, desc[UR12][R16.64] ;  /* 0x0000000c10107981 */ /* 0x000f28000c1e1900 */
[----:B------:R-:W5:Y:S01]  /*04a0*/  LDG.E R12, desc[UR12][R12.64] ;  /* 0x0000000c0c0c7981 */ /* 0x000f62000c1e1900 */
[----:B------:R-:W-:-:S04]  /*04b0*/  LEA R25, R3, R20, 0x2 ;  /* 0x0000001403197211 */ /* 0x000fc800078e10ff */
[----:B------:R-:W-:-:S04]  /*04c0*/  LEA R7, R8, R25, 0x2 ;  /* 0x0000001908077211 */ /* 0x000fc800078e10ff */
[----:B------:R-:W-:-:S05]  /*04d0*/  LEA R9, R8, R7, 0x2 ;  /* 0x0000000708097211 */ /* 0x000fca00078e10ff */
[----:B------:R-:W-:Y:S01]  /*04e0*/  IMAD R23, R8, 0x4, R9 ;  /* 0x0000000408177824 */ /* 0x000fe200078e0209 */
[----:B------:R-:W-:-:S04]  /*04f0*/  IADD3 R3, PT, PT, R21, R8, RZ ;  /* 0x0000000815037210 */ /* 0x000fc80007ffe0ff */
[----:B------:R-:W-:Y:S01]  /*0500*/  ISETP.GE.U32.AND P0, PT, R3, R4, PT ;  /* 0x000000040300720c */ /* 0x000fe20003f06070 */
[----:B--2---:R2:W-:Y:S04]  /*0510*/  STS [R25], R18 ;  /* 0x0000001219007388 */ /* 0x0045e80000000800 */
[----:B---3--:R2:W-:Y:S04]  /*0520*/  STS [R7], R14 ;  /* 0x0000000e07007388 */ /* 0x0085e80000000800 */
[----:B----4-:R2:W-:Y:S04]  /*0530*/  STS [R9], R16 ;  /* 0x0000001009007388 */ /* 0x0105e80000000800 */
[----:B-----5:R2:W-:Y:S01]  /*0540*/  STS [R23], R12 ;  /* 0x0000000c17007388 */ /* 0x0205e20000000800 */
[----:B------:R-:W-:Y:S05]  /*0550*/  @!P0 BRA `(.L_x_5) ;  /* 0xfffffffc00a88947 */ /* 0x000fea000383ffff */
.L_x_1:
[----:B------:R-:W-:Y:S05]  /*0560*/  BSYNC.RECONVERGENT B0 ;  /* 0x0000000000007941 */ /* 0x000fea0003800200 */
.L_x_0:
[----:B0-2---:R-:W0:Y:S01]  /*0570*/  S2R R9, SR_TID.Y ;  /* 0x0000000000097919 */ /* 0x005e220000002200 */
[----:B------:R-:W0:Y:S01]  /*0580*/  LDC R8, c[0x0][0x364] ;  /* 0x0000d900ff087b82 */ /* 0x000e220000000800 */
[----:B------:R-:W1:Y:S01]  /*0590*/  LDCU.64 UR6, c[0x0][0x388] ;  /* 0x00007100ff0677ac */ /* 0x000e620008000a00 */
[----:B------:R-:W-:Y:S01]  /*05a0*/  LOP3.LUT R7, RZ, R6, RZ, 0x33, !PT ;  /* 0x00000006ff077212 */ /* 0x000fe200078e33ff */
[----:B------:R-:W2:Y:S01]  /*05b0*/  S2R R11, SR_CgaCtaId ;  /* 0x00000000000b7919 */ /* 0x000ea20000008800 */
[----:B------:R-:W-:Y:S01]  /*05c0*/  MOV R10, 0x400 ;  /* 0x00000400000a7802 */ /* 0x000fe20000000f00 */
[----:B------:R-:W-:Y:S03]  /*05d0*/  BSSY.RECONVERGENT B0, `(.L_x_6) ;  /* 0x0000046000007945 */ /* 0x000fe60003800200 */
[----:B------:R-:W3:Y:S08]  /*05e0*/  S2UR UR5, SR_CTAID.X ;  /* 0x00000000000579c3 */ /* 0x000ef00000002500 */
[----:B------:R-:W3:Y:S08]  /*05f0*/  LDC R4, c[0x0][0x360] ;  /* 0x0000d800ff047b82 */ /* 0x000ef00000000800 */
[----:B------:R-:W0:Y:S01]  /*0600*/  S2UR UR4, SR_CTAID.Y ;  /* 0x00000000000479c3 */ /* 0x000e220000002600 */
[----:B---3--:R-:W-:Y:S01]  /*0610*/  IMAD R3, R4, UR5, R5 ;  /* 0x0000000504037c24 */ /* 0x008fe2000f8e0205 */
[----:B-1----:R-:W-:-:S02]  /*0620*/  IADD3 R4, PT, PT, R7, UR7, RZ ;  /* 0x0000000707047c10 */ /* 0x002fc4000fffe0ff */
[----:B------:R-:W-:Y:S02]  /*0630*/  IADD3 R7, PT, PT, R7, UR6, RZ ;  /* 0x0000000607077c10 */ /* 0x000fe4000fffe0ff */
[----:B------:R-:W-:Y:S01]  /*0640*/  ISETP.GT.AND P0, PT, R3, R4, PT ;  /* 0x000000040300720c */ /* 0x000fe20003f04270 */
[----:B0-----:R-:W-:Y:S01]  /*0650*/  IMAD R4, R8, UR4, R9 ;  /* 0x0000000408047c24 */ /* 0x001fe2000f8e0209 */
[----:B------:R-:W-:-:S04]  /*0660*/  IADD3 R8, PT, PT, R10, 0xc4, RZ ;  /* 0x000000c40a087810 */ /* 0x000fc80007ffe0ff */
[C---:B------:R-:W-:Y:S02]  /*0670*/  ISETP.GT.OR P0, PT, R4.reuse, R7, P0 ;  /* 0x000000070400720c */ /* 0x040fe40000704670 */
[----:B------:R-:W-:Y:S02]  /*0680*/  VIMNMX R7, PT, PT, R4, R3, PT ;  /* 0x0000000304077248 */ /* 0x000fe40003fe0100 */
[----:B--2---:R-:W-:Y:S02]  /*0690*/  LEA R8, R11, R8, 0x18 ;  /* 0x000000080b087211 */ /* 0x004fe400078ec0ff */
[----:B------:R-:W-:-:S03]  /*06a0*/  ISETP.LT.OR P0, PT, R7, R6, P0 ;  /* 0x000000060700720c */ /* 0x000fc60000701670 */
[----:B------:R-:W-:-:S04]  /*06b0*/  IMAD R8, R9, 0x620, R8 ;  /* 0x0000062009087824 */ /* 0x000fc800078e0208 */
[----:B------:R-:W-:-:S06]  /*06c0*/  IMAD R5, R5, 0xc4, R8 ;  /* 0x000000c405057824 */ /* 0x000fcc00078e0208 */
[----:B------:R-:W-:Y:S05]  /*06d0*/  @P0 BRA `(.L_x_7) ;  /* 0x0000000000d40947 */ /* 0x000fea0003800000 */
[C---:B------:R-:W-:Y:S01]  /*06e0*/  IMAD.IADD R10, R4.reuse, 0x1, R6 ;  /* 0x00000001040a7824 */ /* 0x040fe200078e0206 */
[----:B------:R-:W-:-:S04]  /*06f0*/  IADD3 R12, PT, PT, R4, -R6, RZ ;  /* 0x80000006040c7210 */ /* 0x000fc80007ffe0ff */
[----:B------:R-:W-:-:S13]  /*0700*/  ISETP.GT.AND P1, PT, R12, R10, PT ;  /* 0x0000000a0c00720c */ /* 0x000fda0003f24270 */
[----:B------:R-:W-:Y:S05]  /*0710*/  @P1 BRA `(.L_x_7) ;  /* 0x0000000000c41947 */ /* 0x000fea0003800000 */
[CC--:B------:R-:W-:Y:S01]  /*0720*/  IADD3 R11, PT, PT, R3.reuse, -R6.reuse, RZ ;  /* 0x80000006030b7210 */ /* 0x0c0fe20007ffe0ff */
[----:B------:R-:W-:Y:S01]  /*0730*/  HFMA2 R16, -RZ, RZ, 0, 0 ;  /* 0x00000000ff107431 */ /* 0x000fe200000001ff */
[----:B------:R-:W-:Y:S02]  /*0740*/  IADD3 R14, PT, PT, R3, R6, RZ ;  /* 0x00000006030e7210 */ /* 0x000fe40007ffe0ff */
[----:B------:R-:W-:Y:S02]  /*0750*/  LOP3.LUT R22, R2, 0x3, RZ, 0xc0, !PT ;  /* 0x0000000302167812 */ /* 0x000fe400078ec0ff */
[C---:B------:R-:W-:Y:S02]  /*0760*/  IADD3 R13, PT, PT, R11.reuse, 0x1, RZ ;  /* 0x000000010b0d7810 */ /* 0x040fe40007ffe0ff */
[----:B------:R-:W-:-:S07]  /*0770*/  IADD3 R23, PT, PT, R11, 0x3, RZ ;  /* 0x000000030b177810 */ /* 0x000fce0007ffe0ff */
.L_x_11:
[----:B------:R-:W-:Y:S01]  /*0780*/  ISETP.GT.AND P1, PT, R11, R14, PT ;  /* 0x0000000e0b00720c */ /* 0x000fe20003f24270 */
[----:B------:R-:W-:-:S12]  /*0790*/  BSSY.RECONVERGENT B1, `(.L_x_8) ;  /* 0x0000026000017945 */ /* 0x000fd80003800200 */
[----:B01----:R-:W-:Y:S05]  /*07a0*/  @P1 BRA `(.L_x_9) ;  /* 0x0000000000901947 */ /* 0x003fea0003800000 */
[----:B------:R-:W0:Y:S01]  /*07b0*/  LDC R15, c[0x0][0x38c] ;  /* 0x0000e300ff0f7b82 */ /* 0x000e220000000800 */
[----:B------:R-:W-:-:S07]  /*07c0*/  ISETP.NE.AND P1, PT, R22, 0x1, PT ;  /* 0x000000011600780c */ /* 0x000fce0003f25270 */
[----:B------:R-:W1:Y:S01]  /*07d0*/  LDC.64 R6, c[0x0][0x380] ;  /* 0x0000e000ff067b82 */ /* 0x000e620000000a00 */
[----:B0-----:R-:W-:-:S04]  /*07e0*/  IMAD R9, R12, R15, R11 ;  /* 0x0000000f0c097224 */ /* 0x001fc800078e020b */
[----:B-1----:R-:W-:-:S05]  /*07f0*/  IMAD.WIDE R8, R9, 0x4, R6 ;  /* 0x0000000409087825 */ /* 0x002fca00078e0206 */
[----:B------:R-:W2:Y:S04]  /*0800*/  LDG.E R17, desc[UR12][R8.64] ;  /* 0x0000000c08117981 */ /* 0x000ea8000c1e1900 */
[----:B------:R-:W3:Y:S04]  /*0810*/  @P1 LDG.E R20, desc[UR12][R8.64+0x4] ;  /* 0x0000040c08141981 */ /* 0x000ee8000c1e1900 */
[----:B------:R-:W4:Y:S01]  /*0820*/  @P1 LDG.E R21, desc[UR12][R8.64+0x8] ;  /* 0x0000080c08151981 */ /* 0x000f22000c1e1900 */
[----:B------:R-:W-:Y:S01]  /*0830*/  IMAD R24, R16, 0x4, R5 ;  /* 0x0000000410187824 */ /* 0x000fe200078e0205 */
[----:B------:R-:W-:-:S02]  /*0840*/  ISETP.GE.U32.AND P2, PT, R0, 0x3, PT ;  /* 0x000000030000780c */ /* 0x000fc40003f46070 */
[C---:B------:R-:W-:Y:S02]  /*0850*/  IADD3 R18, PT, PT, R16.reuse, 0x1, RZ ;  /* 0x0000000110127810 */ /* 0x040fe40007ffe0ff */
[----:B------:R-:W-:Y:S02]  /*0860*/  @P1 IADD3 R18, PT, PT, R16, 0x3, RZ ;  /* 0x0000000310121810 */ /* 0x000fe40007ffe0ff */
[----:B------:R-:W-:Y:S02]  /*0870*/  MOV R19, R13 ;  /* 0x0000000d00137202 */ /* 0x000fe40000000f00 */
[----:B------:R-:W-:Y:S02]  /*0880*/  @P1 MOV R19, R23 ;  /* 0x0000001700131202 */ /* 0x000fe40000000f00 */
[----:B------:R-:W-:Y:S01]  /*0890*/  MOV R16, R18 ;  /* 0x0000001200107202 */ /* 0x000fe20000000f00 */
[----:B--2---:R0:W-:Y:S04]  /*08a0*/  STS [R24], R17 ;  /* 0x0000001118007388 */ /* 0x0041e80000000800 */
[----:B---3--:R0:W-:Y:S04]  /*08b0*/  @P1 STS [R24+0x4], R20 ;  /* 0x0000041418001388 */ /* 0x0081e80000000800 */
[----:B----4-:R0:W-:Y:S01]  /*08c0*/  @P1 STS [R24+0x8], R21 ;  /* 0x0000081518001388 */ /* 0x0101e20000000800 */
[----:B------:R-:W-:Y:S05]  /*08d0*/  @!P2 BRA `(.L_x_9) ;  /* 0x000000000044a947 */ /* 0x000fea0003800000 */
[----:B------:R-:W-:-:S07]  /*08e0*/  IMAD.MOV.U32 R16, RZ, RZ, R18 ;  /* 0x000000ffff107224 */ /* 0x000fce00078e0012 */
.L_x_10:
[----:B------:R-:W-:-:S04]  /*08f0*/  IMAD R9, R12, R15, R19 ;  /* 0x0000000f0c097224 */ /* 0x000fc800078e0213 */
[----:B------:R-:W-:-:S05]  /*0900*/  IMAD.WIDE R8, R9, 0x4, R6 ;  /* 0x0000000409087825 */ /* 0x000fca00078e0206 */
[----:B01----:R-:W2:Y:S04]  /*0910*/  LDG.E R17, desc[UR12][R8.64] ;  /* 0x0000000c08117981 */ /* 0x003ea8000c1e1900 */
[----:B------:R-:W3:Y:S04]  /*0920*/  LDG.E R21, desc[UR12][R8.64+0x4] ;  /* 0x0000040c08157981 */ /* 0x000ee8000c1e1900 */
[----:B------:R-:W4:Y:S04]  /*0930*/  LDG.E R25, desc[UR12][R8.64+0x8] ;  /* 0x0000080c08197981 */ /* 0x000f28000c1e1900 */
[----:B------:R-:W5:Y:S01]  /*0940*/  LDG.E R29, desc[UR12][R8.64+0xc] ;  /* 0x00000c0c081d7981 */ /* 0x000f62000c1e1900 */
[----:B------:R-:W-:-:S02]  /*0950*/  LEA R18, R16, R5, 0x2 ;  /* 0x0000000510127211 */ /* 0x000fc400078e10ff */
[----:B------:R-:W-:Y:S02]  /*0960*/  IADD3 R27, PT, PT, R19, 0x3, RZ ;  /* 0x00000003131b7810 */ /* 0x000fe40007ffe0ff */
[----:B------:R-:W-:Y:S02]  /*0970*/  IADD3 R16, PT, PT, R16, 0x4, RZ ;  /* 0x0000000410107810 */ /* 0x000fe40007ffe0ff */
[----:B------:R-:W-:Y:S02]  /*0980*/  ISETP.NE.AND P1, PT, R27, R14, PT ;  /* 0x0000000e1b00720c */ /* 0x000fe40003f25270 */
[----:B------:R-:W-:Y:S01]  /*0990*/  IADD3 R19, PT, PT, R19, 0x4, RZ ;  /* 0x0000000413137810 */ /* 0x000fe20007ffe0ff */
[----:B--2---:R1:W-:Y:S04]  /*09a0*/  STS [R18], R17 ;  /* 0x0000001112007388 */ /* 0x0043e80000000800 */
[----:B---3--:R1:W-:Y:S04]  /*09b0*/  STS [R18+0x4], R21 ;  /* 0x0000041512007388 */ /* 0x0083e80000000800 */
[----:B----4-:R1:W-:Y:S04]  /*09c0*/  STS [R18+0x8], R25 ;  /* 0x0000081912007388 */ /* 0x0103e80000000800 */
[----:B-----5:R1:W-:Y:S01]  /*09d0*/  STS [R18+0xc], R29 ;  /* 0x00000c1d12007388 */ /* 0x0203e20000000800 */
[----:B------:R-:W-:Y:S05]  /*09e0*/  @P1 BRA `(.L_x_10) ;  /* 0xfffffffc00c01947 */ /* 0x000fea000383ffff */
.L_x_9:
[----:B------:R-:W-:Y:S05]  /*09f0*/  BSYNC.RECONVERGENT B1 ;  /* 0x0000000000017941 */ /* 0x000fea0003800200 */
.L_x_8:
[C---:B------:R-:W-:Y:S02]  /*0a00*/  ISETP.NE.AND P1, PT, R12.reuse, R10, PT ;  /* 0x0000000a0c00720c */ /* 0x040fe40003f25270 */
[----:B------:R-:W-:-:S11]  /*0a10*/  IADD3 R12, PT, PT, R12, 0x1, RZ ;  /* 0x000000010c0c7810 */ /* 0x000fd60007ffe0ff */
[----:B------:R-:W-:Y:S05]  /*0a20*/  @P1 BRA `(.L_x_11) ;  /* 0xfffffffc00541947 */ /* 0x000fea000383ffff */
.L_x_7:
[----:B------:R-:W-:Y:S05]  /*0a30*/  BSYNC.RECONVERGENT B0 ;  /* 0x0000000000007941 */ /* 0x000fea0003800200 */
.L_x_6:
[----:B------:R-:W-:Y:S06]  /*0a40*/  BAR.SYNC.DEFER_BLOCKING 0x0 ;  /* 0x0000000000007b1d */ /* 0x000fec0000010000 */
[----:B------:R-:W-:Y:S05]  /*0a50*/  @P0 EXIT ;  /* 0x000000000000094d */ /* 0x000fea0003800000 */
[----:B------:R-:W2:Y:S01]  /*0a60*/  LDC.64 R6, c[0x0][0x388] ;  /* 0x0000e200ff067b82 */ /* 0x000ea20000000a00 */
[----:B------:R-:W2:Y:S02]  /*0a70*/  LDCU UR5, c[0x0][0x390] ;  /* 0x00007200ff0577ac */ /* 0x000ea40008000800 */
[----:B--2---:R-:W-:Y:S01]  /*0a80*/  VIADD R8, R6, -UR5 ;  /* 0x8000000506087c36 */ /* 0x004fe20008000000 */
[----:B------:R-:W-:-:S04]  /*0a90*/  IADD3 R6, PT, PT, R7, -UR5, RZ ;  /* 0x8000000507067c10 */ /* 0x000fc8000fffe0ff */
[----:B------:R-:W-:-:S04]  /*0aa0*/  ISETP.GE.AND P0, PT, R8, UR5, PT ;  /* 0x0000000508007c0c */ /* 0x000fc8000bf06270 */
[----:B------:R-:W-:Y:S01]  /*0ab0*/  ISETP.LT.OR P0, PT, R6, UR5, !P0 ;  /* 0x0000000506007c0c */ /* 0x000fe2000c701670 */
[----:B------:R-:W-:-:S12]  /*0ac0*/  HFMA2 R6, -RZ, RZ, 0, 0 ;  /* 0x00000000ff067431 */ /* 0x000fd800000001ff */
[----:B------:R-:W-:Y:S05]  /*0ad0*/  @P0 BRA `(.L_x_12) ;  /* 0x0000001000cc0947 */ /* 0x000fea0003800000 */
[----:B------:R-:W-:-:S09]  /*0ae0*/  UISETP.GT.AND UP0, UPT, UR5, -0x1, UPT ;  /* 0xffffffff0500788c */ /* 0x000fd2000bf04270 */
[----:B------:R-:W-:Y:S05]  /*0af0*/  BRA.U UP0, `(.L_x_13) ;  /* 0x0000000500b07547 */ /* 0x000fea000b800000 */
[----:B------:R-:W2:Y:S01]  /*0b00*/  LDC R11, c[0x0][0x394] ;  /* 0x0000e500ff0b7b82 */ /* 0x000ea20000000800 */
[----:B------:R-:W-:Y:S01]  /*0b10*/  IADD3 R7, PT, PT, -R0, 0x1, R7 ;  /* 0x0000000100077810 */ /* 0x000fe20007ffe107 */
[----:B--2---:R-:W2:Y:S08]  /*0b20*/  MUFU.RCP R6, R11 ;  /* 0x0000000b00067308 */ /* 0x004eb00000001000 */
[----:B------:R-:W3:Y:S01]  /*0b30*/  FCHK P0, -RZ, R11 ;  /* 0x0000000bff007302 */ /* 0x000ee20000000100 */
[----:B--2---:R-:W-:-:S04]  /*0b40*/  FFMA R9, R6, -R11, 1 ;  /* 0x3f80000006097423 */ /* 0x004fc8000000080b */
[----:B------:R-:W-:-:S04]  /*0b50*/  FFMA R9, R6, R9, R6 ;  /* 0x0000000906097223 */ /* 0x000fc80000000006 */
[----:B------:R-:W-:-:S04]  /*0b60*/  FFMA R6, -RZ, R9, RZ ;  /* 0x00000009ff067223 */ /* 0x000fc800000001ff */
[----:B------:R-:W-:-:S04]  /*0b70*/  FFMA R8, R6, -R11, -RZ ;  /* 0x8000000b06087223 */ /* 0x000fc800000008ff */
[----:B------:R-:W-:Y:S01]  /*0b80*/  FFMA R9, R9, R8, R6 ;  /* 0x0000000809097223 */ /* 0x000fe20000000006 */
[----:B---3--:R-:W-:Y:S06]  /*0b90*/  @!P0 BRA `(.L_x_14) ;  /* 0x0000000000188947 */ /* 0x008fec0003800000 */
[----:B------:R-:W2:Y:S01]  /*0ba0*/  LDCU UR4, c[0x0][0x394] ;  /* 0x00007280ff0477ac */ /* 0x000ea20008000800 */
[----:B------:R-:W-:Y:S01]  /*0bb0*/  HFMA2 R10, -RZ, RZ, -0.0 , 0 ;  /* 0x80000000ff0a7431 */ /* 0x000fe200000001ff */
[----:B------:R-:W-:Y:S02]  /*0bc0*/  MOV R15, 0xbf0 ;  /* 0x00000bf0000f7802 */ /* 0x000fe40000000f00 */
[----:B--2---:R-:W-:-:S07]  /*0bd0*/  MOV R11, UR4 ;  /* 0x00000004000b7c02 */ /* 0x004fce0008000f00 */
[----:B01----:R-:W-:Y:S05]  /*0be0*/  CALL.REL.NOINC `($__internal_0_$__cuda_sm3x_div_rn_noftz_f32_slowpath) ;  /* 0x0000002800e87944 */ /* 0x003fea0003c00000 */
[----:B------:R-:W-:-:S07]  /*0bf0*/  MOV R9, R14 ;  /* 0x0000000e00097202 */ /* 0x000fce0000000f00 */
.L_x_14:
[----:B------:R-:W2:Y:S01]  /*0c00*/  LDC R15, c[0x0][0x390] ;  /* 0x0000e400ff0f7b82 */ /* 0x000ea20000000800 */
[----:B------:R-:W-:Y:S02]  /*0c10*/  HFMA2 R11, -RZ, RZ, 3.7421875, 0 ;  /* 0x437c0000ff0b7431 */ /* 0x000fe400000001ff */
[----:B------:R-:W-:Y:S01]  /*0c20*/  IMAD.MOV.U32 R6, RZ, RZ, 0x3bbb989d ;  /* 0x3bbb989dff067424 */ /* 0x000fe200078e00ff */
[----:B------:R-:W-:Y:S01]  /*0c30*/  LOP3.LUT R7, R7, 0x3, RZ, 0xc0, !PT ;  /* 0x0000000307077812 */ /* 0x000fe200078ec0ff */
[----:B------:R-:W3:Y:S02]  /*0c40*/  LDCU UR4, c[0x0][0x390] ;  /* 0x00007200ff0477ac */ /* 0x000ee40008000800 */
[----:B------:R-:W-:Y:S01]  /*0c50*/  FFMA.SAT R6, R9, R6, 0.5 ;  /* 0x3f00000009067423 */ /* 0x000fe20000002006 */
[----:B------:R-:W4:Y:S03]  /*0c60*/  LDC.64 R12, c[0x0][0x388] ;  /* 0x0000e200ff0c7b82 */ /* 0x000f260000000a00 */
[----:B------:R-:W-:-:S04]  /*0c70*/  FFMA.RM R14, R6, R11, 12582913 ;  /* 0x4b400001060e7423 */ /* 0x000fc8000000400b */
[----:B------:R-:W-:-:S04]  /*0c80*/  FADD R6, R14, -12583039 ;  /* 0xcb40007f0e067421 */ /* 0x000fc80000000000 */
[----:B------:R-:W-:-:S04]  /*0c90*/  FFMA R6, R9, 1.4426950216293334961, -R6 ;  /* 0x3fb8aa3b09067823 */ /* 0x000fc80000000806 */
[----:B------:R-:W-:Y:S01]  /*0ca0*/  FFMA R9, R9, 1.925963033500011079e-08, R6 ;  /* 0x32a5706009097823 */ /* 0x000fe20000000006 */
[C---:B--2---:R-:W-:Y:S01]  /*0cb0*/  IADD3 R8, PT, PT, -R15.reuse, RZ, RZ ;  /* 0x000000ff0f087210 */ /* 0x044fe20007ffe1ff */
[----:B------:R-:W-:Y:S02]  /*0cc0*/  HFMA2 R6, -RZ, RZ, 0, 0 ;  /* 0x00000000ff067431 */ /* 0x000fe400000001ff */
[----:B------:R-:W-:Y:S01]  /*0cd0*/  IMAD.IADD R11, R2, 0x1, -R15 ;  /* 0x00000001020b7824 */ /* 0x000fe200078e0a0f */
[----:B----4-:R-:W-:Y:S02]  /*0ce0*/  LEA R8, R8, R13, 0x1 ;  /* 0x0000000d08087211 */ /* 0x010fe400078e08ff */
[C---:B------:R-:W-:Y:S02]  /*0cf0*/  IADD3 R10, PT, PT, -R15.reuse, 0x1, R13 ;  /* 0x000000010f0a7810 */ /* 0x040fe40007ffe10d */
[----:B------:R-:W-:Y:S02]  /*0d00*/  ISETP.GE.U32.AND P1, PT, R8, 0x3, PT ;  /* 0x000000030800780c */ /* 0x000fe40003f26070 */
[----:B------:R-:W-:-:S02]  /*0d10*/  IADD3 R8, PT, PT, -R15, R12, RZ ;  /* 0x0000000c0f087210 */ /* 0x000fc40007ffe1ff */
[----:B------:R-:W-:Y:S02]  /*0d20*/  SHF.L.U32 R12, R14, 0x17, RZ ;  /* 0x000000170e0c7819 */ /* 0x000fe400000006ff */
[----:B---3--:R-:W-:-:S07]  /*0d30*/  IADD3 R16, PT, PT, R8, 0x1, RZ ;  /* 0x0000000108107810 */ /* 0x008fce0007ffe0ff */
.L_x_21:
[----:B------:R-:W2:Y:S01]  /*0d40*/  LDCU UR5, c[0x0][0x390] ;  /* 0x00007200ff0577ac */ /* 0x000ea20008000800 */
[----:B------:R-:W-:Y:S02]  /*0d50*/  ISETP.NE.AND P0, PT, R7, RZ, PT ;  /* 0x000000ff0700720c */ /* 0x000fe40003f05270 */
[----:B--2---:R-:W-:-:S11]  /*0d60*/  MOV R15, UR5 ;  /* 0x00000005000f7c02 */ /* 0x004fd60008000f00 */
[----:B------:R-:W-:Y:S05]  /*0d70*/  @!P0 BRA `(.L_x_15) ;  /* 0x0000000000308947 */ /* 0x000fea0003800000 */
[----:B------:R-:W2:Y:S01]  /*0d80*/  MUFU.EX2 R13, R9 ;  /* 0x00000009000d7308 */ /* 0x000ea20000000800 */
[----:B------:R-:W-:Y:S02]  /*0d90*/  ISETP.NE.AND P0, PT, R7, 0x1, PT ;  /* 0x000000010700780c */ /* 0x000fe40003f05270 */
[----:B------:R-:W-:Y:S01]  /*0da0*/  MOV R15, R11 ;  /* 0x0000000b000f7202 */ /* 0x000fe20000000f00 */
[----:B--2---:R-:W-:-:S04]  /*0db0*/  FMUL R13, R12, R13 ;  /* 0x0000000d0c0d7220 */ /* 0x004fc80000400000 */
[----:B------:R-:W-:-:S06]  /*0dc0*/  FADD R6, R6, R13 ;  /* 0x0000000d06067221 */ /* 0x000fcc0000000000 */
[----:B------:R-:W-:Y:S05]  /*0dd0*/  @!P0 BRA `(.L_x_15) ;  /* 0x0000000000188947 */ /* 0x000fea0003800000 */
[----:B------:R-:W2:Y:S01]  /*0de0*/  LDC R14, c[0x0][0x390] ;  /* 0x0000e400ff0e7b82 */ /* 0x000ea20000000800 */
[----:B------:R-:W-:Y:S01]  /*0df0*/  ISETP.NE.AND P0, PT, R7, 0x2, PT ;  /* 0x000000020700780c */ /* 0x000fe20003f05270 */
[----:B------:R-:W-:-:S12]  /*0e00*/  FADD R6, R6, R13 ;  /* 0x0000000d06067221 */ /* 0x000fd80000000000 */
[----:B------:R-:W-:Y:S01]  /*0e10*/  @P0 FADD R6, R13, R6 ;  /* 0x000000060d060221 */ /* 0x000fe20000000000 */
[C---:B--2---:R-:W-:Y:S01]  /*0e20*/  IADD3 R15, PT, PT, R14.reuse, 0x2, RZ ;  /* 0x000000020e0f7810 */ /* 0x044fe20007ffe0ff */
[----:B------:R-:W-:-:S07]  /*0e30*/  @P0 VIADD R15, R14, 0x3 ;  /* 0x000000030e0f0836 */ /* 0x000fce0000000000 */
.L_x_15:
[----:B------:R-:W-:Y:S05]  /*0e40*/  @!P1 BRA `(.L_x_16) ;  /* 0x0000000000cc9947 */ /* 0x000fea0003800000 */
[----:B01----:R-:W0:Y:S01]  /*0e50*/  MUFU.EX2 R17, R9 ;  /* 0x0000000900117308 */ /* 0x003e220000000800 */
[----:B------:R-:W-:Y:S01]  /*0e60*/  ISETP.GE.AND P0, PT, R15, R10, PT ;  /* 0x0000000a0f00720c */ /* 0x000fe20003f06270 */
[----:B0-----:R-:W-:-:S12]  /*0e70*/  FMUL R17, R12, R17 ;  /* 0x000000110c117220 */ /* 0x001fd80000400000 */
[----:B------:R-:W-:Y:S05]  /*0e80*/  @P0 BRA `(.L_x_17) ;  /* 0x0000000000a00947 */ /* 0x000fea0003800000 */
[----:B------:R-:W-:Y:S02]  /*0e90*/  IADD3 R13, PT, PT, -R15, R10, RZ ;  /* 0x0000000a0f0d7210 */ /* 0x000fe40007ffe1ff */
[----:B------:R-:W-:Y:S02]  /*0ea0*/  PLOP3.LUT P0, PT, PT, PT, PT, 0x80, 0x8 ;  /* 0x000000000008781c */ /* 0x000fe40003f0f070 */
[----:B------:R-:W-:-:S13]  /*0eb0*/  ISETP.GT.AND P2, PT, R13, 0xc, PT ;  /* 0x0000000c0d00780c */ /* 0x000fda0003f44270 */
[----:B------:R-:W-:Y:S05]  /*0ec0*/  @!P2 BRA `(.L_x_18) ;  /* 0x000000000054a947 */ /* 0x000fea0003800000 */
[----:B------:R-:W-:Y:S02]  /*0ed0*/  PLOP3.LUT P0, PT, PT, PT, PT, 0x8, 0x80 ;  /* 0x000000000080781c */ /* 0x000fe40003f0e170 */
[----:B------:R-:W-:-:S11]  /*0ee0*/  IADD3 R13, PT, PT, R10, -0xc, RZ ;  /* 0xfffffff40a0d7810 */ /* 0x000fd60007ffe0ff */
.L_x_19:
[----:B------:R-:W-:Y:S01]  /*0ef0*/  FADD R6, R17, R6 ;  /* 0x0000000611067221 */ /* 0x000fe20000000000 */
[----:B------:R-:W-:-:S03]  /*0f00*/  IADD3 R15, PT, PT, R15, 0x10, RZ ;  /* 0x000000100f0f7810 */ /* 0x000fc60007ffe0ff */
[----:B------:R-:W-:Y:S01]  /*0f10*/  FADD R6, R17, R6 ;  /* 0x0000000611067221 */ /* 0x000fe20000000000 */
[----:B------:R-:W-:-:S03]  /*0f20*/  ISETP.GE.AND P2, PT, R15, R13, PT ;  /* 0x0000000d0f00720c */ /* 0x000fc60003f46270 */
[----:B------:R-:W-:-:S04]  /*0f30*/  FADD R6, R17, R6 ;  /* 0x0000000611067221 */ /* 0x000fc80000000000 */
        /* <DEDUP_REMOVED lines=12> */
[----:B------:R-:W-:Y:S01]  /*1000*/  FADD R6, R17, R6 ;  /* 0x0000000611067221 */ /* 0x000fe20000000000 */
[----:B------:R-:W-:Y:S06]  /*1010*/  @!P2 BRA `(.L_x_19) ;  /* 0xfffffffc00b4a947 */ /* 0x000fec000383ffff */
.L_x_18:
[----:B------:R-:W-:-:S04]  /*1020*/  IADD3 R13, PT, PT, -R15, R10, RZ ;  /* 0x0000000a0f0d7210 */ /* 0x000fc80007ffe1ff */
[----:B------:R-:W-:-:S13]  /*1030*/  ISETP.GT.AND P2, PT, R13, 0x4, PT ;  /* 0x000000040d00780c */ /* 0x000fda0003f44270 */
[----:B------:R-:W-:Y:S05]  /*1040*/  @!P2 BRA `(.L_x_20) ;  /* 0x000000000028a947 */ /* 0x000fea0003800000 */
[----:B------:R-:W-:Y:S01]  /*1050*/  FADD R6, R6, R17 ;  /* 0x0000001106067221 */ /* 0x000fe20000000000 */
[----:B------:R-:W-:Y:S02]  /*1060*/  PLOP3.LUT P0, PT, PT, PT, PT, 0x8, 0x80 ;  /* 0x000000000080781c */ /* 0x000fe40003f0e170 */
[----:B------:R-:W-:Y:S01]  /*1070*/  IADD3 R15, PT, PT, R15, 0x8, RZ ;  /* 0x000000080f0f7810 */ /* 0x000fe20007ffe0ff */
[----:B------:R-:W-:-:S04]  /*1080*/  FADD R6, R17, R6 ;  /* 0x0000000611067221 */ /* 0x000fc80000000000 */
[----:B------:R-:W-:-:S04]  /*1090*/  FADD R6, R17, R6 ;  /* 0x0000000611067221 */ /* 0x000fc80000000000 */
[----:B------:R-:W-:-:S04]  /*10a0*/  FADD R6, R17, R6 ;  /* 0x0000000611067221 */ /* 0x000fc80000000000 */
[----:B------:R-:W-:-:S04]  /*10b0*/  FADD R6, R17, R6 ;  /* 0x0000000611067221 */ /* 0x000fc80000000000 */
[----:B------:R-:W-:-:S04]  /*10c0*/  FADD R6, R17, R6 ;  /* 0x0000000611067221 */ /* 0x000fc80000000000 */
[----:B------:R-:W-:-:S04]  /*10d0*/  FADD R6, R17, R6 ;  /* 0x0000000611067221 */ /* 0x000fc80000000000 */
[----:B------:R-:W-:-:S07]  /*10e0*/  FADD R6, R17, R6 ;  /* 0x0000000611067221 */ /* 0x000fce0000000000 */
.L_x_20:
[----:B------:R-:W-:-:S13]  /*10f0*/  ISETP.NE.OR P0, PT, R15, R10, P0 ;  /* 0x0000000a0f00720c */ /* 0x000fda0000705670 */
[----:B------:R-:W-:Y:S05]  /*1100*/  @!P0 BRA `(.L_x_16) ;  /* 0x00000000001c8947 */ /* 0x000fea0003800000 */
.L_x_17:
[----:B------:R-:W-:Y:S02]  /*1110*/  VIADD R15, R15, 0x4 ;  /* 0x000000040f0f7836 */ /* 0x000fe40000000000 */
[----:B------:R-:W-:-:S03]  /*1120*/  FADD R6, R17, R6 ;  /* 0x0000000611067221 */ /* 0x000fc60000000000 */
[----:B------:R-:W-:Y:S01]  /*1130*/  ISETP.NE.AND P0, PT, R15, R10, PT ;  /* 0x0000000a0f00720c */ /* 0x000fe20003f05270 */
[----:B------:R-:W-:-:S04]  /*1140*/  FADD R6, R17, R6 ;  /* 0x0000000611067221 */ /* 0x000fc80000000000 */
[----:B------:R-:W-:-:S04]  /*1150*/  FADD R6, R17, R6 ;  /* 0x0000000611067221 */ /* 0x000fc80000000000 */
[----:B------:R-:W-:-:S04]  /*1160*/  FADD R6, R17, R6 ;  /* 0x0000000611067221 */ /* 0x000fc80000000000 */
[----:B------:R-:W-:Y:S05]  /*1170*/  @P0 BRA `(.L_x_17) ;  /* 0xfffffffc00e40947 */ /* 0x000fea000383ffff */
.L_x_16:
[----:B------:R-:W-:-:S06]  /*1180*/  UIADD3 UR4, UPT, UPT, UR4, 0x1, URZ ;  /* 0x0000000104047890 */ /* 0x000fcc000fffe0ff */
[----:B------:R-:W-:-:S13]  /*1190*/  ISETP.NE.AND P0, PT, R16, UR4, PT ;  /* 0x0000000410007c0c */ /* 0x000fda000bf05270 */
[----:B------:R-:W-:Y:S05]  /*11a0*/  @!P0 BRA `(.L_x_12) ;  /* 0x0000000c00188947 */ /* 0x000fea0003800000 */
[----:B------:R-:W-:Y:S05]  /*11b0*/  BRA `(.L_x_21) ;  /* 0xfffffff800e07947 */ /* 0x000fea000383ffff */
.L_x_13:
[----:B------:R-:W-:Y:S01]  /*11c0*/  HFMA2 R6, -RZ, RZ, 0, 0 ;  /* 0x00000000ff067431 */ /* 0x000fe200000001ff */
[----:B------:R-:W-:Y:S01]  /*11d0*/  LOP3.LUT R16, R0, 0x6, RZ, 0xc0, !PT ;  /* 0x0000000600107812 */ /* 0x000fe200078ec0ff */
[----:B------:R-:W2:Y:S01]  /*11e0*/  LDCU UR4, c[0x0][0x390] ;  /* 0x00007200ff0477ac */ /* 0x000ea20008000800 */
[----:B------:R-:W-:Y:S01]  /*11f0*/  LOP3.LUT R9, R2, 0x7ffffff8, RZ, 0xc0, !PT ;  /* 0x7ffffff802097812 */ /* 0x000fe200078ec0ff */
[----:B------:R-:W-:-:S12]  /*1200*/  UIADD3 UR8, UPT, UPT, -UR5, URZ, URZ ;  /* 0x000000ff05087290 */ /* 0x000fd8000fffe1ff */
.L_x_30:
[----:B------:R-:W3:Y:S02]  /*1210*/  LDCU UR5, c[0x0][0x390] ;  /* 0x00007200ff0577ac */ /* 0x000ee40008000800 */
.L_x_29:
[----:B------:R-:W-:Y:S01]  /*1220*/  HFMA2 R7, -RZ, RZ, 0, 0 ;  /* 0x00000000ff077431 */ /* 0x000fe200000001ff */
[----:B------:R-:W-:Y:S01]  /*1230*/  ISETP.GE.U32.AND P1, PT, R16, 0x3, PT ;  /* 0x000000031000780c */ /* 0x000fe20003f26070 */
[----:B------:R-:W-:Y:S01]  /*1240*/  UMOV UR6, UR8 ;  /* 0x0000000800067c82 */ /* 0x000fe20008000000 */
[----:B0-----:R-:W-:-:S11]  /*1250*/  MOV R20, RZ ;  /* 0x000000ff00147202 */ /* 0x001fd60000000f00 */
.L_x_26:
[----:B------:R-:W3:Y:S01]  /*1260*/  LDCU UR9, c[0x0][0x38c] ;  /* 0x00007180ff0977ac */ /* 0x000ee20008000800 */
[----:B------:R-:W-:Y:S02]  /*1270*/  ISETP.GE.U32.AND P0, PT, R0, 0x7, PT ;  /* 0x000000070000780c */ /* 0x000fe40003f06070 */
[----:B------:R-:W-:Y:S01]  /*1280*/  MOV R15, UR8 ;  /* 0x00000008000f7c02 */ /* 0x000fe20008000f00 */
[----:B--2---:R-:W-:Y:S01]  /*1290*/  UIADD3 UR7, UPT, UPT, UR6, UR4, URZ ;  /* 0x0000000406077290 */ /* 0x004fe2000fffe0ff */
[----:B------:R-:W-:-:S03]  /*12a0*/  MOV R14, R7 ;  /* 0x00000007000e7202 */ /* 0x000fc60000000f00 */
[----:B---3--:R-:W-:-:S06]  /*12b0*/  UIMAD UR7, UR7, UR9, UR5 ;  /* 0x00000009070772a4 */ /* 0x008fcc000f8e0205 */
[----:B------:R-:W-:Y:S06]  /*12c0*/  @!P0 BRA `(.L_x_22) ;  /* 0x0000000400008947 */ /* 0x000fec0003800000 */
[----:B------:R-:W0:Y:S01]  /*12d0*/  S2R R12, SR_CgaCtaId ;  /* 0x00000000000c7919 */ /* 0x000e220000008800 */
[----:B------:R-:W2:Y:S01]  /*12e0*/  LDC.64 R10, c[0x0][0x380] ;  /* 0x0000e000ff0a7b82 */ /* 0x000ea20000000a00 */
[----:B-1----:R-:W-:Y:S01]  /*12f0*/  MOV R17, 0x400 ;  /* 0x0000040000117802 */ /* 0x002fe20000000f00 */
[----:B------:R-:W-:Y:S01]  /*1300*/  IMAD.U32 R15, RZ, RZ, UR8 ;  /* 0x00000008ff0f7e24 */ /* 0x000fe2000f8e00ff */
[----:B------:R-:W-:Y:S01]  /*1310*/  MOV R14, R7 ;  /* 0x00000007000e7202 */ /* 0x000fe20000000f00 */
[----:B------:R-:W1:Y:S02]  /*1320*/  LDCU UR9, c[0x0][0x390] ;  /* 0x00007200ff0977ac */ /* 0x000e640008000800 */
[----:B01----:R-:W-:-:S07]  /*1330*/  LEA R17, R12, R17, 0x18 ;  /* 0x000000110c117211 */ /* 0x003fce00078ec0ff */
.L_x_23:
[----:B------:R-:W-:-:S05]  /*1340*/  IADD3 R13, PT, PT, R15, UR7, RZ ;  /* 0x000000070f0d7c10 */ /* 0x000fca000fffe0ff */
[----:B--2---:R-:W-:-:S05]  /*1350*/  IMAD.WIDE R12, R13, 0x4, R10 ;  /* 0x000000040d0c7825 */ /* 0x004fca00078e020a */
[----:B------:R-:W2:Y:S04]  /*1360*/  LDG.E R25, desc[UR12][R12.64] ;  /* 0x0000000c0c197981 */ /* 0x000ea8000c1e1900 */
[----:B------:R-:W3:Y:S04]  /*1370*/  LDG.E R21, desc[UR12][R12.64+0x4] ;  /* 0x0000040c0c157981 */ /* 0x000ee8000c1e1900 */
[----:B------:R-:W4:Y:S01]  /*1380*/  LDG.E R24, desc[UR12][R12.64+0x8] ;  /* 0x0000080c0c187981 */ /* 0x000f22000c1e1900 */
[C---:B------:R-:W-:Y:S02]  /*1390*/  LEA R18, R14.reuse, R5, 0x2 ;  /* 0x000000050e127211 */ /* 0x040fe400078e10ff */
[----:B------:R-:W-:Y:S01]  /*13a0*/  LEA R19, R14, R17, 0x2 ;  /* 0x000000110e137211 */ /* 0x000fe200078e10ff */
[----:B------:R-:W5:Y:S04]  /*13b0*/  LDG.E R23, desc[UR12][R12.64+0xc] ;  /* 0x00000c0c0c177981 */ /* 0x000f68000c1e1900 */
[----:B------:R-:W2:Y:S04]  /*13c0*/  LDS R22, [R18] ;  /* 0x0000000012167984 */ /* 0x000ea80000000800 */
[----:B------:R-:W0:Y:S04]  /*13d0*/  LDS R26, [R19] ;  /* 0x00000000131a7984 */ /* 0x000e280000000800 */
[----:B------:R-:W-:Y:S01]  /*13e0*/  LDS R28, [R19+0x8] ;  /* 0x00000800131c7984 */ /* 0x000fe20000000800 */
[----:B--2---:R-:W-:-:S03]  /*13f0*/  FADD R22, R22, -R25 ;  /* 0x8000001916167221 */ /* 0x004fc60000000000 */
[----:B------:R-:W2:Y:S01]  /*1400*/  LDG.E R25, desc[UR12][R12.64+0x10] ;  /* 0x0000100c0c197981 */ /* 0x000ea2000c1e1900 */
[----:B------:R-:W-:-:S03]  /*1410*/  FMUL R27, R22, R22 ;  /* 0x00000016161b7220 */ /* 0x000fc60000400000 */
[----:B------:R-:W-:Y:S01]  /*1420*/  LDS R22, [R19+0x4] ;  /* 0x0000040013167984 */ /* 0x000fe20000000800 */
[----:B0-----:R-:W-:-:S03]  /*1430*/  FFMA R26, R27, R26, R20 ;  /* 0x0000001a1b1a7223 */ /* 0x001fc60000000014 */
[----:B------:R-:W3:Y:S02]  /*1440*/  LDS R20, [R18+0x4] ;  /* 0x0000040012147984 */ /* 0x000ee40000000800 */
[----:B---3--:R-:W-:Y:S02]  /*1450*/  FADD R20, R20, -R21 ;  /* 0x8000001514147221 */ /* 0x008fe40000000000 */
[----:B------:R-:W3:Y:S02]  /*1460*/  LDG.E R21, desc[UR12][R12.64+0x14] ;  /* 0x0000140c0c157981 */ /* 0x000ee4000c1e1900 */
[----:B------:R-:W-:Y:S02]  /*1470*/  FMUL R27, R20, R20 ;  /* 0x00000014141b7220 */ /* 0x000fe40000400000 */
[----:B------:R-:W3:Y:S02]  /*1480*/  LDG.E R20, desc[UR12][R12.64+0x18] ;  /* 0x0000180c0c147981 */ /* 0x000ee4000c1e1900 */
[----:B------:R-:W-:-:S02]  /*1490*/  FFMA R26, R27, R22, R26 ;  /* 0x000000161b1a7223 */ /* 0x000fc4000000001a */
[----:B------:R0:W3:Y:S04]  /*14a0*/  LDG.E R22, desc[UR12][R12.64+0x1c] ;  /* 0x00001c0c0c167981 */ /* 0x0000e8000c1e1900 */
[----:B------:R-:W4:Y:S04]  /*14b0*/  LDS R27, [R18+0x8] ;  /* 0x00000800121b7984 */ /* 0x000f280000000800 */
[----:B0-----:R-:W-:Y:S04]  /*14c0*/  LDS R13, [R19+0x10] ;  /* 0x00001000130d7984 */ /* 0x001fe80000000800 */
[----:B------:R-:W-:Y:S01]  /*14d0*/  LDS R12, [R18+0x14] ;  /* 0x00001400120c7984 */ /* 0x000fe20000000800 */
[----:B----4-:R-:W-:-:S04]  /*14e0*/  FADD R24, R27, -R24 ;  /* 0x800000181b187221 */ /* 0x010fc80000000000 */
[----:B------:R-:W-:Y:S02]  /*14f0*/  FMUL R27, R24, R24 ;  /* 0x00000018181b7220 */ /* 0x000fe40000400000 */
[----:B------:R-:W5:Y:S02]  /*1500*/  LDS R24, [R18+0xc] ;  /* 0x00000c0012187984 */ /* 0x000f640000000800 */
[----:B------:R-:W-:Y:S02]  /*1510*/  FFMA R26, R27, R28, R26 ;  /* 0x0000001c1b1a7223 */ /* 0x000fe4000000001a */
[----:B------:R-:W-:Y:S04]  /*1520*/  LDS R28, [R18+0x10] ;  /* 0x00001000121c7984 */ /* 0x000fe80000000800 */
[----:B------:R-:W-:Y:S01]  /*1530*/  LDS R27, [R18+0x18] ;  /* 0x00001800121b7984 */ /* 0x000fe20000000800 */
[----:B-----5:R-:W-:-:S03]  /*1540*/  FADD R23, R24, -R23 ;  /* 0x8000001718177221 */ /* 0x020fc60000000000 */
[----:B------:R-:W0:Y:S01]  /*1550*/  LDS R24, [R19+0xc] ;  /* 0x00000c0013187984 */ /* 0x000e220000000800 */
[----:B------:R-:W-:-:S04]  /*1560*/  FMUL R23, R23, R23 ;  /* 0x0000001717177220 */ /* 0x000fc80000400000 */
[----:B0-----:R-:W-:Y:S02]  /*1570*/  FFMA R23, R23, R24, R26 ;  /* 0x0000001817177223 */ /* 0x001fe4000000001a */
[----:B------:R-:W-:Y:S01]  /*1580*/  LDS R26, [R19+0x1c] ;  /* 0x00001c00131a7984 */ /* 0x000fe20000000800 */
[----:B------:R-:W-:Y:S02]  /*1590*/  IADD3 R15, PT, PT, R15, 0x8, RZ ;  /* 0x000000080f0f7810 */ /* 0x000fe40007ffe0ff */
[----:B------:R-:W-:Y:S01]  /*15a0*/  IADD3 R14, PT, PT, R14, 0x8, RZ ;  /* 0x000000080e0e7810 */ /* 0x000fe20007ffe0ff */
[----:B--2---:R-:W-:-:S04]  /*15b0*/  FADD R25, R28, -R25 ;  /* 0x800000191c197221 */ /* 0x004fc80000000000 */
[----:B------:R-:W-:-:S04]  /*15c0*/  FMUL R24, R25, R25 ;  /* 0x0000001919187220 */ /* 0x000fc80000400000 */
[----:B------:R-:W-:Y:S02]  /*15d0*/  FFMA R25, R24, R13, R23 ;  /* 0x0000000d18197223 */ /* 0x000fe40000000017 */
[----:B------:R-:W0:Y:S04]  /*15e0*/  LDS R24, [R19+0x14] ;  /* 0x0000140013187984 */ /* 0x000e280000000800 */
[----:B------:R-:W1:Y:S04]  /*15f0*/  LDS R23, [R18+0x1c] ;  /* 0x00001c0012177984 */ /* 0x000e680000000800 */
[----:B------:R-:W2:Y:S01]  /*1600*/  LDS R13, [R19+0x18] ;  /* 0x00001800130d7984 */ /* 0x000ea20000000800 */
[----:B---3--:R-:W-:-:S04]  /*1610*/  FADD R12, R12, -R21 ;  /* 0x800000150c0c7221 */ /* 0x008fc80000000000 */
[----:B------:R-:W-:-:S04]  /*1620*/  FMUL R12, R12, R12 ;  /* 0x0000000c0c0c7220 */ /* 0x000fc80000400000 */
[----:B0-----:R-:W-:Y:S01]  /*1630*/  FFMA R12, R12, R24, R25 ;  /* 0x000000180c0c7223 */ /* 0x001fe20000000019 */
[----:B------:R-:W-:Y:S02]  /*1640*/  VIADD R24, R15, UR9 ;  /* 0x000000090f187c36 */ /* 0x000fe40008000000 */
[----:B------:R-:W-:-:S03]  /*1650*/  FADD R20, R27, -R20 ;  /* 0x800000141b147221 */ /* 0x000fc60000000000 */
[----:B------:R-:W-:Y:S01]  /*1660*/  ISETP.NE.AND P0, PT, R24, R9, PT ;  /* 0x000000091800720c */ /* 0x000fe20003f05270 */
[----:B------:R-:W-:Y:S01]  /*1670*/  FMUL R21, R20, R20 ;  /* 0x0000001414157220 */ /* 0x000fe20000400000 */
[----:B-1----:R-:W-:-:S03]  /*1680*/  FADD R22, R23, -R22 ;  /* 0x8000001617167221 */ /* 0x002fc60000000000 */
[----:B--2---:R-:W-:Y:S01]  /*1690*/  FFMA R13, R21, R13, R12 ;  /* 0x0000000d150d7223 */ /* 0x004fe2000000000c */
[----:B------:R-:W-:-:S04]  /*16a0*/  FMUL R20, R22, R22 ;  /* 0x0000001616147220 */ /* 0x000fc80000400000 */
[----:B------:R-:W-:-:S03]  /*16b0*/  FFMA R20, R20, R26, R13 ;  /* 0x0000001a14147223 */ /* 0x000fc6000000000d */
[----:B------:R-:W-:Y:S05]  /*16c0*/  @P0 BRA `(.L_x_23) ;  /* 0xfffffffc001c0947 */ /* 0x000fea000383ffff */
.L_x_22:
[----:B------:R-:W-:Y:S05]  /*16d0*/  @!P1 BRA `(.L_x_24) ;  /* 0x0000000000889947 */ /* 0x000fea0003800000 */
[----:B------:R-:W0:Y:S01]  /*16e0*/  LDC.64 R10, c[0x0][0x380] ;  /* 0x0000e000ff0a7b82 */ /* 0x000e220000000a00 */
[----:B------:R-:W-:-:S05]  /*16f0*/  IADD3 R13, PT, PT, R15, UR7, RZ ;  /* 0x000000070f0d7c10 */ /* 0x000fca000fffe0ff */
[----:B0-----:R-:W-:-:S05]  /*1700*/  IMAD.WIDE R10, R13, 0x4, R10 ;  /* 0x000000040d0a7825 */ /* 0x001fca00078e020a */
[----:B------:R-:W2:Y:S04]  /*1710*/  LDG.E R23, desc[UR12][R10.64] ;  /* 0x0000000c0a177981 */ /* 0x000ea8000c1e1900 */
[----:B------:R-:W3:Y:S04]  /*1720*/  LDG.E R13, desc[UR12][R10.64+0x4] ;  /* 0x0000040c0a0d7981 */ /* 0x000ee8000c1e1900 */
[----:B------:R-:W4:Y:S04]  /*1730*/  LDG.E R12, desc[UR12][R10.64+0x8] ;  /* 0x0000080c0a0c7981 */ /* 0x000f28000c1e1900 */
[----:B-1----:R0:W5:Y:S01]  /*1740*/  LDG.E R17, desc[UR12][R10.64+0xc] ;  /* 0x00000c0c0a117981 */ /* 0x002162000c1e1900 */
[----:B------:R-:W-:-:S02]  /*1750*/  LEA R24, R14, R5, 0x2 ;  /* 0x000000050e187211 */ /* 0x000fc400078e10ff */
[----:B------:R-:W-:Y:S01]  /*1760*/  MOV R18, 0x400 ;  /* 0x0000040000127802 */ /* 0x000fe20000000f00 */
[----:B------:R-:W1:Y:S01]  /*1770*/  S2R R19, SR_CgaCtaId ;  /* 0x0000000000137919 */ /* 0x000e620000008800 */
[----:B------:R-:W-:Y:S01]  /*1780*/  IADD3 R15, PT, PT, R15, 0x4, RZ ;  /* 0x000000040f0f7810 */ /* 0x000fe20007ffe0ff */
[----:B------:R-:W2:Y:S04]  /*1790*/  LDS R26, [R24] ;  /* 0x00000000181a7984 */ /* 0x000ea80000000800 */
[----:B------:R-:W3:Y:S04]  /*17a0*/  LDS R28, [R24+0x4] ;  /* 0x00000400181c7984 */ /* 0x000ee80000000800 */
[----:B------:R-:W-:Y:S01]  /*17b0*/  LDS R22, [R24+0xc] ;  /* 0x00000c0018167984 */ /* 0x000fe20000000800 */
[----:B-1----:R-:W-:-:S04]  /*17c0*/  LEA R19, R19, R18, 0x18 ;  /* 0x0000001213137211 */ /* 0x002fc800078ec0ff */
[C---:B------:R-:W-:Y:S01]  /*17d0*/  LEA R25, R14.reuse, R19, 0x2 ;  /* 0x000000130e197211 */ /* 0x040fe200078e10ff */
[----:B------:R-:W-:Y:S01]  /*17e0*/  VIADD R14, R14, 0x4 ;  /* 0x000000040e0e7836 */ /* 0x000fe20000000000 */
[----:B------:R-:W-:Y:S04]  /*17f0*/  LDS R19, [R24+0x8] ;  /* 0x0000080018137984 */ /* 0x000fe80000000800 */
[----:B------:R-:W1:Y:S04]  /*1800*/  LDS R21, [R25] ;  /* 0x0000000019157984 */ /* 0x000e680000000800 */
[----:B------:R-:W5:Y:S04]  /*1810*/  LDS R18, [R25+0x4] ;  /* 0x0000040019127984 */ /* 0x000f680000000800 */
[----:B0-----:R-:W0:Y:S04]  /*1820*/  LDS R10, [R25+0x8] ;  /* 0x00000800190a7984 */ /* 0x001e280000000800 */
[----:B------:R-:W0:Y:S01]  /*1830*/  LDS R11, [R25+0xc] ;  /* 0x00000c00190b7984 */ /* 0x000e220000000800 */
[----:B--2---:R-:W-:-:S04]  /*1840*/  FADD R23, R26, -R23 ;  /* 0x800000171a177221 */ /* 0x004fc80000000000 */
[----:B------:R-:W-:Y:S01]  /*1850*/  FMUL R23, R23, R23 ;  /* 0x0000001717177220 */ /* 0x000fe20000400000 */
[----:B---3--:R-:W-:-:S03]  /*1860*/  FADD R13, R28, -R13 ;  /* 0x8000000d1c0d7221 */ /* 0x008fc60000000000 */
[----:B-1----:R-:W-:Y:S01]  /*1870*/  FFMA R21, R23, R21, R20 ;  /* 0x0000001517157223 */ /* 0x002fe20000000014 */
[----:B------:R-:W-:Y:S01]  /*1880*/  FMUL R20, R13, R13 ;  /* 0x0000000d0d147220 */ /* 0x000fe20000400000 */
[----:B----4-:R-:W-:Y:S01]  /*1890*/  FADD R12, R19, -R12 ;  /* 0x8000000c130c7221 */ /* 0x010fe20000000000 */
[----:B-----5:R-:W-:Y:S02]  /*18a0*/  FADD R17, R22, -R17 ;  /* 0x8000001116117221 */ /* 0x020fe40000000000 */
[----:B------:R-:W-:Y:S01]  /*18b0*/  FFMA R21, R20, R18, R21 ;  /* 0x0000001214157223 */ /* 0x000fe20000000015 */
[----:B------:R-:W-:Y:S01]  /*18c0*/  FMUL R12, R12, R12 ;  /* 0x0000000c0c0c7220 */ /* 0x000fe20000400000 */
[----:B------:R-:W-:-:S03]  /*18d0*/  FMUL R17, R17, R17 ;  /* 0x0000001111117220 */ /* 0x000fc60000400000 */
[----:B0-----:R-:W-:-:S04]  /*18e0*/  FFMA R10, R12, R10, R21 ;  /* 0x0000000a0c0a7223 */ /* 0x001fc80000000015 */
[----:B------:R-:W-:-:S07]  /*18f0*/  FFMA R20, R17, R11, R10 ;  /* 0x0000000b11147223 */ /* 0x000fce000000000a */
.L_x_24:
[----:B------:R-:W0:Y:S02]  /*1900*/  LDCU UR9, c[0x0][0x390] ;  /* 0x00007200ff0977ac */ /* 0x000e240008000800 */
[----:B0-----:R-:W-:-:S09]  /*1910*/  ULOP3.LUT UP0, URZ, UR9, 0x1, URZ, 0xc0, !UPT ;  /* 0x0000000109ff7892 */ /* 0x001fd2000f80c0ff */
[----:B------:R-:W-:Y:S05]  /*1920*/  BRA.U !UP0, `(.L_x_25) ;  /* 0x0000000108587547 */ /* 0x000fea000b800000 */
[----:B------:R-:W0:Y:S01]  /*1930*/  LDC.64 R10, c[0x0][0x380] ;  /* 0x0000e000ff0a7b82 */ /* 0x000e220000000a00 */
[----:B------:R-:W-:-:S05]  /*1940*/  IADD3 R13, PT, PT, R15, UR7, RZ ;  /* 0x000000070f0d7c10 */ /* 0x000fca000fffe0ff */
[----:B0-----:R-:W-:-:S05]  /*1950*/  IMAD.WIDE R10, R13, 0x4, R10 ;  /* 0x000000040d0a7825 */ /* 0x001fca00078e020a */
[----:B-1----:R-:W2:Y:S04]  /*1960*/  LDG.E R18, desc[UR12][R10.64] ;  /* 0x0000000c0a127981 */ /* 0x002ea8000c1e1900 */
[----:B------:R-:W3:Y:S01]  /*1970*/  LDG.E R24, desc[UR12][R10.64+0x4] ;  /* 0x0000040c0a187981 */ /* 0x000ee2000c1e1900 */
[----:B------:R-:W-:Y:S02]  /*1980*/  MOV R13, 0x400 ;  /* 0x00000400000d7802 */ /* 0x000fe40000000f00 */
[----:B------:R-:W-:Y:S01]  /*1990*/  LEA R12, R14, R5, 0x2 ;  /* 0x000000050e0c7211 */ /* 0x000fe200078e10ff */
[----:B------:R-:W0:Y:S01]  /*19a0*/  S2R R22, SR_CgaCtaId ;  /* 0x0000000000167919 */ /* 0x000e220000008800 */
[----:B------:R-:W-:-:S03]  /*19b0*/  IADD3 R15, PT, PT, R15, 0x2, RZ ;  /* 0x000000020f0f7810 */ /* 0x000fc60007ffe0ff */
[----:B------:R-:W-:Y:S01]  /*19c0*/  LDS R21, [R12+0x4] ;  /* 0x000004000c157984 */ /* 0x000fe20000000800 */
[----:B0-----:R-:W-:-:S03]  /*19d0*/  LEA R17, R22, R13, 0x18 ;  /* 0x0000000d16117211 */ /* 0x001fc600078ec0ff */
[----:B------:R-:W2:Y:S01]  /*19e0*/  LDS R13, [R12] ;  /* 0x000000000c0d7984 */ /* 0x000ea20000000800 */
[C---:B------:R-:W-:Y:S02]  /*19f0*/  LEA R17, R14.reuse, R17, 0x2 ;  /* 0x000000110e117211 */ /* 0x040fe400078e10ff */
[----:B------:R-:W-:-:S03]  /*1a00*/  IADD3 R14, PT, PT, R14, 0x2, RZ ;  /* 0x000000020e0e7810 */ /* 0x000fc60007ffe0ff */
[----:B------:R-:W0:Y:S04]  /*1a10*/  LDS R19, [R17] ;  /* 0x0000000011137984 */ /* 0x000e280000000800 */
[----:B------:R-:W1:Y:S01]  /*1a20*/  LDS R22, [R17+0x4] ;  /* 0x0000040011167984 */ /* 0x000e620000000800 */
[----:B--2---:R-:W-:Y:S01]  /*1a30*/  FADD R13, R13, -R18 ;  /* 0x800000120d0d7221 */ /* 0x004fe20000000000 */
[----:B---3--:R-:W-:-:S03]  /*1a40*/  FADD R21, R21, -R24 ;  /* 0x8000001815157221 */ /* 0x008fc60000000000 */
[----:B------:R-:W-:Y:S01]  /*1a50*/  FMUL R13, R13, R13 ;  /* 0x0000000d0d0d7220 */ /* 0x000fe20000400000 */
[----:B------:R-:W-:-:S03]  /*1a60*/  FMUL R10, R21, R21 ;  /* 0x00000015150a7220 */ /* 0x000fc60000400000 */
[----:B0-----:R-:W-:-:S04]  /*1a70*/  FFMA R13, R13, R19, R20 ;  /* 0x000000130d0d7223 */ /* 0x001fc80000000014 */
[----:B-1----:R-:W-:-:S07]  /*1a80*/  FFMA R20, R10, R22, R13 ;  /* 0x000000160a147223 */ /* 0x002fce000000000d */
.L_x_25:
[----:B------:R-:W0:Y:S01]  /*1a90*/  LDC.64 R10, c[0x0][0x380] ;  /* 0x0000e000ff0a7b82 */ /* 0x000e220000000a00 */
[----:B------:R-:W-:-:S04]  /*1aa0*/  VIADD R15, R15, UR7 ;  /* 0x000000070f0f7c36 */ /* 0x000fc80008000000 */
[----:B0-----:R-:W-:-:S06]  /*1ab0*/  IMAD.WIDE R10, R15, 0x4, R10 ;  /* 0x000000040f0a7825 */ /* 0x001fcc00078e020a */
[----:B------:R-:W2:Y:S01]  /*1ac0*/  LDG.E R11, desc[UR12][R10.64] ;  /* 0x0000000c0a0b7981 */ /* 0x000ea2000c1e1900 */
[----:B------:R-:W-:Y:S01]  /*1ad0*/  LEA R12, R14, R5, 0x2 ;  /* 0x000000050e0c7211 */ /* 0x000fe200078e10ff */
[----:B------:R-:W-:Y:S01]  /*1ae0*/  UISETP.NE.AND UP0, UPT, UR6, UR9, UPT ;  /* 0x000000090600728c */ /* 0x000fe2000bf05270 */
[----:B------:R-:W-:Y:S01]  /*1af0*/  MOV R13, 0x400 ;  /* 0x00000400000d7802 */ /* 0x000fe20000000f00 */
[----:B-1----:R-:W0:Y:S01]  /*1b00*/  S2R R18, SR_CgaCtaId ;  /* 0x0000000000127919 */ /* 0x002e220000008800 */
[----:B------:R-:W-:Y:S01]  /*1b10*/  UIADD3 UR7, UPT, UPT, UR6, 0x1, URZ ;  /* 0x0000000106077890 */ /* 0x000fe2000fffe0ff */
[----:B------:R-:W-:Y:S01]  /*1b20*/  IADD3 R7, PT, PT, R2, R7, RZ ;  /* 0x0000000702077210 */ /* 0x000fe20007ffe0ff */
[----:B------:R-:W2:Y:S05]  /*1b30*/  LDS R12, [R12] ;  /* 0x000000000c0c7984 */ /* 0x000eaa0000000800 */
[----:B------:R-:W-:Y:S01]  /*1b40*/  UMOV UR6, UR7 ;  /* 0x0000000700067c82 */ /* 0x000fe20008000000 */
[----:B0-----:R-:W-:-:S04]  /*1b50*/  LEA R13, R18, R13, 0x18 ;  /* 0x0000000d120d7211 */ /* 0x001fc800078ec0ff */
[----:B------:R-:W-:-:S06]  /*1b60*/  LEA R14, R14, R13, 0x2 ;  /* 0x0000000d0e0e7211 */ /* 0x000fcc00078e10ff */
[----:B------:R-:W0:Y:S01]  /*1b70*/  LDS R14, [R14] ;  /* 0x000000000e0e7984 */ /* 0x000e220000000800 */
[----:B--2---:R-:W-:-:S04]  /*1b80*/  FADD R13, R12, -R11 ;  /* 0x8000000b0c0d7221 */ /* 0x004fc80000000000 */
[----:B------:R-:W-:-:S04]  /*1b90*/  FMUL R13, R13, R13 ;  /* 0x0000000d0d0d7220 */ /* 0x000fc80000400000 */
[----:B0-----:R-:W-:Y:S01]  /*1ba0*/  FFMA R20, R13, R14, R20 ;  /* 0x0000000e0d147223 */ /* 0x001fe20000000014 */
[----:B------:R-:W-:Y:S06]  /*1bb0*/  BRA.U UP0, `(.L_x_26) ;  /* 0xfffffff500a87547 */ /* 0x000fec000b83ffff */
[----:B------:R-:W0:Y:S01]  /*1bc0*/  LDC R13, c[0x0][0x394] ;  /* 0x0000e500ff0d7b82 */ /* 0x000e220000000800 */
[----:B------:R-:W-:Y:S01]  /*1bd0*/  BSSY.RECONVERGENT B0, `(.L_x_27) ;  /* 0x000000f000007945 */ /* 0x000fe20003800200 */
[----:B0-----:R-:W0:Y:S08]  /*1be0*/  MUFU.RCP R10, R13 ;  /* 0x0000000d000a7308 */ /* 0x001e300000001000 */
[----:B------:R-:W1:Y:S01]  /*1bf0*/  FCHK P0, -R20, R13 ;  /* 0x0000000d14007302 */ /* 0x000e620000000100 */
[----:B0-----:R-:W-:-:S04]  /*1c00*/  FFMA R7, R10, -R13, 1 ;  /* 0x3f8000000a077423 */ /* 0x001fc8000000080d */
[----:B------:R-:W-:-:S04]  /*1c10*/  FFMA R7, R10, R7, R10 ;  /* 0x000000070a077223 */ /* 0x000fc8000000000a */
[----:B------:R-:W-:-:S04]  /*1c20*/  FFMA R11, R7, -R20, RZ ;  /* 0x80000014070b7223 */ /* 0x000fc800000000ff */
[----:B------:R-:W-:-:S04]  /*1c30*/  FFMA R10, R11, -R13, -R20 ;  /* 0x8000000d0b0a7223 */ /* 0x000fc80000000814 */
[----:B------:R-:W-:Y:S01]  /*1c40*/  FFMA R7, R7, R10, R11 ;  /* 0x0000000a07077223 */ /* 0x000fe2000000000b */
[----:B-1----:R-:W-:Y:S06]  /*1c50*/  @!P0 BRA `(.L_x_28) ;  /* 0x0000000000188947 */ /* 0x002fec0003800000 */
[----:B------:R-:W0:Y:S01]  /*1c60*/  LDCU UR6, c[0x0][0x394] ;  /* 0x00007280ff0677ac */ /* 0x000e220008000800 */
[----:B------:R-:W-:Y:S01]  /*1c70*/  FADD R10, -R20, -RZ ;  /* 0x800000ff140a7221 */ /* 0x000fe20000000100 */
[----:B------:R-:W-:Y:S02]  /*1c80*/  MOV R15, 0x1cb0 ;  /* 0x00001cb0000f7802 */ /* 0x000fe40000000f00 */
[----:B0-----:R-:W-:-:S07]  /*1c90*/  MOV R11, UR6 ;  /* 0x00000006000b7c02 */ /* 0x001fce0008000f00 */
[----:B------:R-:W-:Y:S05]  /*1ca0*/  CALL.REL.NOINC `($__internal_0_$__cuda_sm3x_div_rn_noftz_f32_slowpath) ;  /* 0x0000001800b87944 */ /* 0x000fea0003c00000 */
[----:B------:R-:W-:-:S07]  /*1cb0*/  MOV R7, R14 ;  /* 0x0000000e00077202 */ /* 0x000fce0000000f00 */
.L_x_28:
[----:B------:R-:W-:Y:S05]  /*1cc0*/  BSYNC.RECONVERGENT B0 ;  /* 0x0000000000007941 */ /* 0x000fea0003800200 */
.L_x_27:
[----:B------:R-:W-:Y:S02]  /*1cd0*/  HFMA2 R11, -RZ, RZ, 3.7421875, 0 ;  /* 0x437c0000ff0b7431 */ /* 0x000fe400000001ff */
[----:B------:R-:W-:Y:S01]  /*1ce0*/  IMAD.MOV.U32 R10, RZ, RZ, 0x3bbb989d ;  /* 0x3bbb989dff0a7424 */ /* 0x000fe200078e00ff */
[----:B------:R-:W0:Y:S03]  /*1cf0*/  LDCU UR6, c[0x0][0x38c] ;  /* 0x00007180ff0677ac */ /* 0x000e260008000800 */
[----:B------:R-:W-:Y:S01]  /*1d00*/  FFMA.SAT R10, R7, R10, 0.5 ;  /* 0x3f000000070a7423 */ /* 0x000fe2000000200a */
[----:B------:R-:W0:Y:S03]  /*1d10*/  LDCU UR7, c[0x0][0x390] ;  /* 0x00007200ff0777ac */ /* 0x000e260008000800 */
[----:B------:R-:W-:-:S04]  /*1d20*/  FFMA.RM R10, R10, R11, 12582913 ;  /* 0x4b4000010a0a7423 */ /* 0x000fc8000000400b */
[----:B------:R-:W-:-:S04]  /*1d30*/  FADD R12, R10, -12583039 ;  /* 0xcb40007f0a0c7421 */ /* 0x000fc80000000000 */
[----:B------:R-:W-:-:S04]  /*1d40*/  FFMA R12, R7, 1.4426950216293334961, -R12 ;  /* 0x3fb8aa3b070c7823 */ /* 0x000fc8000000080c */
[----:B------:R-:W-:Y:S01]  /*1d50*/  FFMA R12, R7, 1.925963033500011079e-08, R12 ;  /* 0x32a57060070c7823 */ /* 0x000fe2000000000c */
[----:B------:R-:W-:Y:S01]  /*1d60*/  SHF.L.U32 R7, R10, 0x17, RZ ;  /* 0x000000170a077819 */ /* 0x000fe200000006ff */
[----:B0-----:R-:W-:Y:S02]  /*1d70*/  UIADD3 UR7, UPT, UPT, -UR7, UR6, URZ ;  /* 0x0000000607077290 */ /* 0x001fe4000fffe1ff */
[----:B------:R-:W-:Y:S02]  /*1d80*/  UIADD3 UR6, UPT, UPT, UR5, 0x1, URZ ;  /* 0x0000000105067890 */ /* 0x000fe4000fffe0ff */
[----:B------:R-:W0:Y:S01]  /*1d90*/  MUFU.EX2 R12, R12 ;  /* 0x0000000c000c7308 */ /* 0x000e220000000800 */
[----:B------:R-:W-:-:S04]  /*1da0*/  UISETP.NE.AND UP0, UPT, UR5, UR7, UPT ;  /* 0x000000070500728c */ /* 0x000fc8000bf05270 */
[----:B------:R-:W-:Y:S01]  /*1db0*/  UMOV UR5, UR6 ;  /* 0x0000000600057c82 */ /* 0x000fe20008000000 */
[----:B0-----:R-:W-:-:S04]  /*1dc0*/  FFMA R6, R7, R12, R6 ;  /* 0x0000000c07067223 */ /* 0x001fc80000000006 */
[----:B------:R-:W-:Y:S05]  /*1dd0*/  BRA.U UP0, `(.L_x_29) ;  /* 0xfffffff500107547 */ /* 0x000fea000b83ffff */
[----:B------:R-:W-:Y:S01]  /*1de0*/  ISETP.NE.AND P0, PT, R8, UR4, PT ;  /* 0x0000000408007c0c */ /* 0x000fe2000bf05270 */
[----:B------:R-:W-:-:S12]  /*1df0*/  UIADD3 UR4, UPT, UPT, UR4, 0x1, URZ ;  /* 0x0000000104047890 */ /* 0x000fd8000fffe0ff */
[----:B------:R-:W-:Y:S05]  /*1e00*/  @P0 BRA `(.L_x_30) ;  /* 0xfffffff400000947 */ /* 0x000fea000383ffff */
.L_x_12:
[----:B------:R-:W2:Y:S01]  /*1e10*/  LDCU UR4, c[0x0][0x390] ;  /* 0x00007200ff0477ac */ /* 0x000ea20008000800 */
[----:B------:R-:W-:Y:S02]  /*1e20*/  MOV R7, RZ ;  /* 0x000000ff00077202 */ /* 0x000fe40000000f00 */
[----:B--2---:R-:W-:-:S13]  /*1e30*/  ISETP.GE.AND P0, PT, R8, UR4, PT ;  /* 0x0000000408007c0c */ /* 0x004fda000bf06270 */
[----:B------:R-:W-:Y:S05]  /*1e40*/  @!P0 BRA `(.L_x_31) ;  /* 0x0000001800388947 */ /* 0x000fea0003800000 */
[----:B------:R-:W-:-:S09]  /*1e50*/  UISETP.GT.AND UP0, UPT, UR4, -0x1, UPT ;  /* 0xffffffff0400788c */ /* 0x000fd2000bf04270 */
[----:B------:R-:W-:Y:S05]  /*1e60*/  BRA.U UP0, `(.L_x_32) ;  /* 0x0000000900d87547 */ /* 0x000fea000b800000 */
[----:B------:R-:W2:Y:S08]  /*1e70*/  LDC R7, c[0x0][0x394] ;  /* 0x0000e500ff077b82 */ /* 0x000eb00000000800 */
[----:B------:R-:W3:Y:S01]  /*1e80*/  LDC R5, c[0x0][0x388] ;  /* 0x0000e200ff057b82 */ /* 0x000ee20000000800 */
[----:B--2---:R-:W2:Y:S08]  /*1e90*/  MUFU.RCP R2, R7 ;  /* 0x0000000700027308 */ /* 0x004eb00000001000 */
[----:B------:R-:W4:Y:S01]  /*1ea0*/  FCHK P0, -RZ, R7 ;  /* 0x00000007ff007302 */ /* 0x000f220000000100 */
[----:B---3--:R-:W-:Y:S01]  /*1eb0*/  IADD3 R5, PT, PT, -R0, 0x1, R5 ;  /* 0x0000000100057810 */ /* 0x008fe20007ffe105 */
[----:B--2---:R-:W-:-:S04]  /*1ec0*/  FFMA R9, R2, -R7, 1 ;  /* 0x3f80000002097423 */ /* 0x004fc80000000807 */
[----:B------:R-:W-:-:S04]  /*1ed0*/  FFMA R9, R2, R9, R2 ;  /* 0x0000000902097223 */ /* 0x000fc80000000002 */
[----:B------:R-:W-:-:S04]  /*1ee0*/  FFMA R2, -RZ, R9, RZ ;  /* 0x00000009ff027223 */ /* 0x000fc800000001ff */
[----:B------:R-:W-:-:S04]  /*1ef0*/  FFMA R8, R2, -R7, -RZ ;  /* 0x8000000702087223 */ /* 0x000fc800000008ff */
[----:B------:R-:W-:Y:S01]  /*1f00*/  FFMA R2, R9, R8, R2 ;  /* 0x0000000809027223 */ /* 0x000fe20000000002 */
[----:B----4-:R-:W-:Y:S06]  /*1f10*/  @!P0 BRA `(.L_x_33) ;  /* 0x0000000000188947 */ /* 0x010fec0003800000 */
[----:B------:R-:W2:Y:S01]  /*1f20*/  LDCU UR4, c[0x0][0x394] ;  /* 0x00007280ff0477ac */ /* 0x000ea20008000800 */
[----:B------:R-:W-:Y:S01]  /*1f30*/  HFMA2 R10, -RZ, RZ, -0.0 , 0 ;  /* 0x80000000ff0a7431 */ /* 0x000fe200000001ff */
[----:B------:R-:W-:Y:S02]  /*1f40*/  MOV R15, 0x1f70 ;  /* 0x00001f70000f7802 */ /* 0x000fe40000000f00 */
[----:B--2---:R-:W-:-:S07]  /*1f50*/  MOV R11, UR4 ;  /* 0x00000004000b7c02 */ /* 0x004fce0008000f00 */
[----:B01----:R-:W-:Y:S05]  /*1f60*/  CALL.REL.NOINC `($__internal_0_$__cuda_sm3x_div_rn_noftz_f32_slowpath) ;  /* 0x0000001800087944 */ /* 0x003fea0003c00000 */
[----:B------:R-:W-:-:S07]  /*1f70*/  IMAD.MOV.U32 R2, RZ, RZ, R14 ;  /* 0x000000ffff027224 */ /* 0x000fce00078e000e */
.L_x_33:
[----:B------:R-:W2:Y:S01]  /*1f80*/  LDCU UR9, c[0x0][0x388] ;  /* 0x00007100ff0977ac */ /* 0x000ea20008000800 */
[----:B------:R-:W-:Y:S01]  /*1f90*/  HFMA2 R9, -RZ, RZ, 3.7421875, 0 ;  /* 0x437c0000ff097431 */ /* 0x000fe200000001ff */
[----:B------:R-:W-:Y:S01]  /*1fa0*/  MOV R7, 0x3bbb989d ;  /* 0x3bbb989d00077802 */ /* 0x000fe20000000f00 */
[----:B------:R-:W3:Y:S01]  /*1fb0*/  LDCU UR7, c[0x0][0x390] ;  /* 0x00007200ff0777ac */ /* 0x000ee20008000800 */
[----:B------:R-:W-:-:S03]  /*1fc0*/  LOP3.LUT R8, R5, 0xfffffff8, RZ, 0xc0, !PT ;  /* 0xfffffff805087812 */ /* 0x000fc600078ec0ff */
[----:B------:R-:W-:Y:S01]  /*1fd0*/  FFMA.SAT R0, R2, R7, 0.5 ;  /* 0x3f00000002007423 */ /* 0x000fe20000002007 */
[----:B------:R-:W4:Y:S01]  /*1fe0*/  LDCU UR4, c[0x0][0x390] ;  /* 0x00007200ff0477ac */ /* 0x000f220008000800 */
[----:B------:R-:W-:Y:S02]  /*1ff0*/  IADD3 R8, PT, PT, -R8, RZ, RZ ;  /* 0x000000ff08087210 */ /* 0x000fe40007ffe1ff */
[----:B------:R-:W-:-:S04]  /*2000*/  FFMA.RM R0, R0, R9, 12582913 ;  /* 0x4b40000100007423 */ /* 0x000fc80000004009 */
[----:B------:R-:W-:Y:S01]  /*2010*/  FADD R7, R0, -12583039 ;  /* 0xcb40007f00077421 */ /* 0x000fe20000000000 */
[----:B--2---:R-:W-:-:S03]  /*2020*/  UIADD3 UR5, UPT, UPT, UR9, 0x1, URZ ;  /* 0x0000000109057890 */ /* 0x004fc6000fffe0ff */
[----:B------:R-:W-:Y:S01]  /*2030*/  FFMA R7, R2, 1.4426950216293334961, -R7 ;  /* 0x3fb8aa3b02077823 */ /* 0x000fe20000000807 */
[----:B---3--:R-:W-:-:S03]  /*2040*/  UIADD3 UR8, UPT, UPT, -UR7, URZ, URZ ;  /* 0x000000ff07087290 */ /* 0x008fc6000fffe1ff */
[----:B------:R-:W-:Y:S01]  /*2050*/  FFMA R9, R2, 1.925963033500011079e-08, R7 ;  /* 0x32a5706002097823 */ /* 0x000fe20000000007 */
[----:B------:R-:W-:Y:S01]  /*2060*/  UIADD3 UR7, UPT, UPT, UR5, -UR7, URZ ;  /* 0x8000000705077290 */ /* 0x000fe2000fffe0ff */
[----:B------:R-:W-:Y:S01]  /*2070*/  HFMA2 R7, -RZ, RZ, 0, 0 ;  /* 0x00000000ff077431 */ /* 0x000fe200000001ff */
[----:B------:R-:W-:Y:S01]  /*2080*/  ULEA UR6, UR8, UR5, 0x1 ;  /* 0x0000000508067291 */ /* 0x000fe2000f8e08ff */
[----:B------:R-:W-:Y:S01]  /*2090*/  SHF.L.U32 R2, R0, 0x17, RZ ;  /* 0x0000001700027819 */ /* 0x000fe200000006ff */
[----:B------:R-:W-:Y:S02]  /*20a0*/  ULEA UR9, UR8, UR9, 0x1 ;  /* 0x0000000908097291 */ /* 0x000fe4000f8e08ff */
[----:B------:R-:W-:Y:S02]  /*20b0*/  ULOP3.LUT UR5, UR6, 0x7, URZ, 0xc0, !UPT ;  /* 0x0000000706057892 */ /* 0x000fe4000f8ec0ff */
[----:B------:R-:W-:Y:S02]  /*20c0*/  ULOP3.LUT UR8, UR6, 0x3, URZ, 0xc0, !UPT ;  /* 0x0000000306087892 */ /* 0x000fe4000f8ec0ff */
[----:B----4-:R-:W-:-:S12]  /*20d0*/  UIADD3 UR6, UPT, UPT, UR5, -0x1, URZ ;  /* 0xffffffff05067890 */ /* 0x010fd8000fffe0ff */
.L_x_47:
[----:B------:R-:W2:Y:S01]  /*20e0*/  LDCU UR5, c[0x0][0x390] ;  /* 0x00007200ff0577ac */ /* 0x000ea20008000800 */
[----:B------:R-:W-:Y:S01]  /*20f0*/  UISETP.GE.U32.AND UP0, UPT, UR9, 0x7, UPT ;  /* 0x000000070900788c */ /* 0x000fe2000bf06070 */
[----:B--2---:R-:W-:-:S08]  /*2100*/  IMAD.U32 R13, RZ, RZ, UR5 ;  /* 0x00000005ff0d7e24 */ /* 0x004fd0000f8e00ff */
[----:B------:R-:W-:Y:S05]  /*2110*/  BRA.U !UP0, `(.L_x_34) ;  /* 0x0000000108b47547 */ /* 0x000fea000b800000 */
[----:B------:R-:W2:Y:S01]  /*2120*/  MUFU.EX2 R11, R9 ;  /* 0x00000009000b7308 */ /* 0x000ea20000000800 */
[----:B------:R-:W-:Y:S07]  /*2130*/  BSSY.RECONVERGENT B0, `(.L_x_35) ;  /* 0x000000e000007945 */ /* 0x000fee0003800200 */
[----:B------:R-:W3:Y:S01]  /*2140*/  MUFU.RCP R13, R6 ;  /* 0x00000006000d7308 */ /* 0x000ee20000001000 */
[----:B--2---:R-:W-:-:S07]  /*2150*/  FMUL R10, R2, R11 ;  /* 0x0000000b020a7220 */ /* 0x004fce0000400000 */
[----:B------:R-:W2:Y:S01]  /*2160*/  FCHK P0, R10, R6 ;  /* 0x000000060a007302 */ /* 0x000ea20000000000 */
[----:B---3--:R-:W-:-:S04]  /*2170*/  FFMA R0, R13, -R6, 1 ;  /* 0x3f8000000d007423 */ /* 0x008fc80000000806 */
[----:B------:R-:W-:-:S04]  /*2180*/  FFMA R13, R13, R0, R13 ;  /* 0x000000000d0d7223 */ /* 0x000fc8000000000d */
[----:B------:R-:W-:-:S04]  /*2190*/  FFMA R11, R10, R13, RZ ;  /* 0x0000000d0a0b7223 */ /* 0x000fc800000000ff */
[----:B------:R-:W-:-:S04]  /*21a0*/  FFMA R0, R11, -R6, R10 ;  /* 0x800000060b007223 */ /* 0x000fc8000000000a */
[----:B------:R-:W-:Y:S01]  /*21b0*/  FFMA R0, R13, R0, R11 ;  /* 0x000000000d007223 */ /* 0x000fe2000000000b */
[----:B--2---:R-:W-:Y:S06]  /*21c0*/  @!P0 BRA `(.L_x_36) ;  /* 0x0000000000108947 */ /* 0x004fec0003800000 */
[----:B------:R-:W-:Y:S02]  /*21d0*/  MOV R11, R6 ;  /* 0x00000006000b7202 */ /* 0x000fe40000000f00 */
[----:B------:R-:W-:-:S07]  /*21e0*/  MOV R15, 0x2200 ;  /* 0x00002200000f7802 */ /* 0x000fce0000000f00 */
[----:B01----:R-:W-:Y:S05]  /*21f0*/  CALL.REL.NOINC `($__internal_0_$__cuda_sm3x_div_rn_noftz_f32_slowpath) ;  /* 0x0000001400647944 */ /* 0x003fea0003c00000 */
[----:B------:R-:W-:-:S07]  /*2200*/  MOV R0, R14 ;  /* 0x0000000e00007202 */ /* 0x000fce0000000f00 */
.L_x_36:
[----:B------:R-:W-:Y:S05]  /*2210*/  BSYNC.RECONVERGENT B0 ;  /* 0x0000000000007941 */ /* 0x000fea0003800200 */
.L_x_35:
[----:B------:R-:W2:Y:S01]  /*2220*/  LDCU UR5, c[0x0][0x38c] ;  /* 0x00007180ff0577ac */ /* 0x000ea20008000800 */
[----:B------:R-:W3:Y:S01]  /*2230*/  LDC R13, c[0x0][0x390] ;  /* 0x0000e400ff0d7b82 */ /* 0x000ee20000000800 */
[----:B------:R-:W-:Y:S01]  /*2240*/  MOV R14, R8 ;  /* 0x00000008000e7202 */ /* 0x000fe20000000f00 */
[----:B------:R-:W2:Y:S02]  /*2250*/  LDCU UR10, c[0x0][0x390] ;  /* 0x00007200ff0a77ac */ /* 0x000ea40008000800 */
[----:B--2---:R-:W-:-:S06]  /*2260*/  UIMAD UR5, UR4, UR5, UR10 ;  /* 0x00000005040572a4 */ /* 0x004fcc000f8e020a */
[----:B------:R-:W-:-:S07]  /*2270*/  MOV R12, UR5 ;  /* 0x00000005000c7c02 */ /* 0x000fce0008000f00 */
.L_x_37:
[----:B------:R-:W2:Y:S02]  /*2280*/  LDC.64 R10, c[0x0][0x380] ;  /* 0x0000e000ff0a7b82 */ /* 0x000ea40000000a00 */
[----:B--2---:R-:W-:-:S05]  /*2290*/  IMAD.WIDE R10, R12, 0x4, R10 ;  /* 0x000000040c0a7825 */ /* 0x004fca00078e020a */
[----:B------:R-:W2:Y:S04]  /*22a0*/  LDG.E R16, desc[UR12][R10.64] ;  /* 0x0000000c0a107981 */ /* 0x000ea8000c1e1900 */
[----:B-1----:R-:W4:Y:S04]  /*22b0*/  LDG.E R18, desc[UR12][R10.64+0x4] ;  /* 0x0000040c0a127981 */ /* 0x002f28000c1e1900 */
[----:B0-----:R-:W5:Y:S04]  /*22c0*/  LDG.E R20, desc[UR12][R10.64+0x8] ;  /* 0x0000080c0a147981 */ /* 0x001f68000c1e1900 */
[----:B------:R-:W5:Y:S04]  /*22d0*/  LDG.E R22, desc[UR12][R10.64+0xc] ;  /* 0x00000c0c0a167981 */ /* 0x000f68000c1e1900 */
[----:B------:R-:W5:Y:S04]  /*22e0*/  LDG.E R24, desc[UR12][R10.64+0x10] ;  /* 0x0000100c0a187981 */ /* 0x000f68000c1e1900 */
[----:B------:R-:W5:Y:S04]  /*22f0*/  LDG.E R26, desc[UR12][R10.64+0x14] ;  /* 0x0000140c0a1a7981 */ /* 0x000f68000c1e1900 */
[----:B------:R-:W5:Y:S04]  /*2300*/  LDG.E R28, desc[UR12][R10.64+0x18] ;  /* 0x0000180c0a1c7981 */ /* 0x000f68000c1e1900 */
[----:B------:R-:W5:Y:S01]  /*2310*/  LDG.E R15, desc[UR12][R10.64+0x1c] ;  /* 0x00001c0c0a0f7981 */ /* 0x000f62000c1e1900 */
[----:B------:R-:W-:Y:S01]  /*2320*/  IADD3 R14, PT, PT, R14, 0x8, RZ ;  /* 0x000000080e0e7810 */ /* 0x000fe20007ffe0ff */
[----:B---3--:R-:W-:Y:S01]  /*2330*/  VIADD R13, R13, 0x8 ;  /* 0x000000080d0d7836 */ /* 0x008fe20000000000 */
[----:B------:R-:W-:-:S02]  /*2340*/  IADD3 R12, PT, PT, R12, 0x8, RZ ;  /* 0x000000080c0c7810 */ /* 0x000fc40007ffe0ff */
[----:B------:R-:W-:Y:S01]  /*2350*/  ISETP.NE.AND P0, PT, R14, RZ, PT ;  /* 0x000000ff0e00720c */ /* 0x000fe20003f05270 */
[----:B--2---:R-:W-:-:S04]  /*2360*/  FFMA R7, R16, R0, R7 ;  /* 0x0000000010077223 */ /* 0x004fc80000000007 */
[----:B----4-:R-:W-:-:S04]  /*2370*/  FFMA R7, R18, R0, R7 ;  /* 0x0000000012077223 */ /* 0x010fc80000000007 */
[----:B-----5:R-:W-:-:S04]  /*2380*/  FFMA R7, R20, R0, R7 ;  /* 0x0000000014077223 */ /* 0x020fc80000000007 */
[----:B------:R-:W-:-:S04]  /*2390*/  FFMA R7, R22, R0, R7 ;  /* 0x0000000016077223 */ /* 0x000fc80000000007 */
[----:B------:R-:W-:-:S04]  /*23a0*/  FFMA R7, R24, R0, R7 ;  /* 0x0000000018077223 */ /* 0x000fc80000000007 */
[----:B------:R-:W-:-:S04]  /*23b0*/  FFMA R7, R26, R0, R7 ;  /* 0x000000001a077223 */ /* 0x000fc80000000007 */
[----:B------:R-:W-:-:S04]  /*23c0*/  FFMA R7, R28, R0, R7 ;  /* 0x000000001c077223 */ /* 0x000fc80000000007 */
[----:B------:R-:W-:Y:S01]  /*23d0*/  FFMA R7, R15, R0, R7 ;  /* 0x000000000f077223 */ /* 0x000fe20000000007 */
[----:B------:R-:W-:Y:S06]  /*23e0*/  @P0 BRA `(.L_x_37) ;  /* 0xfffffffc00a40947 */ /* 0x000fec000383ffff */
.L_x_34:
[----:B------:R-:W-:-:S13]  /*23f0*/  LOP3.LUT P0, RZ, R5, 0x7, RZ, 0xc0, !PT ;  /* 0x0000000705ff7812 */ /* 0x000fda000780c0ff */
[----:B------:R-:W-:Y:S05]  /*2400*/  @!P0 BRA `(.L_x_38) ;  /* 0x0000000400608947 */ /* 0x000fea0003800000 */
[----:B------:R-:W-:-:S09]  /*2410*/  UISETP.GE.U32.AND UP0, UPT, UR6, 0x3, UPT ;  /* 0x000000030600788c */ /* 0x000fd2000bf06070 */
        /* <DEDUP_REMOVED lines=13> */
[----:B------:R-:W-:Y:S02]  /*24f0*/  MOV R11, R6 ;  /* 0x00000006000b7202 */ /* 0x000fe40000000f00 */
[----:B------:R-:W-:-:S07]  /*2500*/  MOV R15, 0x2520 ;  /* 0x00002520000f7802 */ /* 0x000fce0000000f00 */
[----:B01----:R-:W-:Y:S05]  /*2510*/  CALL.REL.NOINC `($__internal_0_$__cuda_sm3x_div_rn_noftz_f32_slowpath) ;  /* 0x00000010009c7944 */ /* 0x003fea0003c00000 */
[----:B------:R-:W-:-:S07]  /*2520*/  MOV R0, R14 ;  /* 0x0000000e00007202 */ /* 0x000fce0000000f00 */
.L_x_41:
[----:B------:R-:W-:Y:S05]  /*2530*/  BSYNC.RECONVERGENT B0 ;  /* 0x0000000000007941 */ /* 0x000fea0003800200 */
.L_x_40:
[----:B------:R-:W2:Y:S08]  /*2540*/  LDC R12, c[0x0][0x38c] ;  /* 0x0000e300ff0c7b82 */ /* 0x000eb00000000800 */
[----:B------:R-:W3:Y:S01]  /*2550*/  LDC.64 R10, c[0x0][0x380] ;  /* 0x0000e000ff0a7b82 */ /* 0x000ee20000000a00 */
[----:B--2---:R-:W-:-:S04]  /*2560*/  IMAD R15, R12, UR4, R13 ;  /* 0x000000040c0f7c24 */ /* 0x004fc8000f8e020d */
[----:B---3--:R-:W-:-:S05]  /*2570*/  IMAD.WIDE R10, R15, 0x4, R10 ;  /* 0x000000040f0a7825 */ /* 0x008fca00078e020a */
[----:B------:R-:W2:Y:S04]  /*2580*/  LDG.E R12, desc[UR12][R10.64] ;  /* 0x0000000c0a0c7981 */ /* 0x000ea8000c1e1900 */
[----:B------:R-:W3:Y:S04]  /*2590*/  LDG.E R14, desc[UR12][R10.64+0x4] ;  /* 0x0000040c0a0e7981 */ /* 0x000ee8000c1e1900 */
[----:B------:R-:W4:Y:S04]  /*25a0*/  LDG.E R16, desc[UR12][R10.64+0x8] ;  /* 0x0000080c0a107981 */ /* 0x000f28000c1e1900 */
[----:B-1----:R-:W5:Y:S01]  /*25b0*/  LDG.E R18, desc[UR12][R10.64+0xc] ;  /* 0x00000c0c0a127981 */ /* 0x002f62000c1e1900 */
[----:B------:R-:W-:Y:S01]  /*25c0*/  IADD3 R13, PT, PT, R13, 0x4, RZ ;  /* 0x000000040d0d7810 */ /* 0x000fe20007ffe0ff */
[----:B--2---:R-:W-:-:S04]  /*25d0*/  FFMA R7, R12, R0, R7 ;  /* 0x000000000c077223 */ /* 0x004fc80000000007 */
[----:B---3--:R-:W-:-:S04]  /*25e0*/  FFMA R7, R14, R0, R7 ;  /* 0x000000000e077223 */ /* 0x008fc80000000007 */
[----:B----4-:R-:W-:-:S04]  /*25f0*/  FFMA R7, R16, R0, R7 ;  /* 0x0000000010077223 */ /* 0x010fc80000000007 */
[----:B-----5:R-:W-:-:S07]  /*2600*/  FFMA R7, R18, R0, R7 ;  /* 0x0000000012077223 */ /* 0x020fce0000000007 */
.L_x_39:
[----:B------:R-:W-:-:S09]  /*2610*/  UISETP.NE.AND UP0, UPT, UR8, URZ, UPT ;  /* 0x000000ff0800728c */ /* 0x000fd2000bf05270 */
[----:B------:R-:W-:Y:S05]  /*2620*/  BRA.U !UP0, `(.L_x_38) ;  /* 0x0000000108d87547 */ /* 0x000fea000b800000 */
[----:B------:R-:W-:-:S09]  /*2630*/  UISETP.NE.AND UP0, UPT, UR8, 0x1, UPT ;  /* 0x000000010800788c */ /* 0x000fd2000bf05270 */
        /* <DEDUP_REMOVED lines=12> */
[----:B------:R-:W-:Y:S01]  /*2700*/  IMAD.MOV.U32 R10, RZ, RZ, R12 ;  /* 0x000000ffff0a7224 */ /* 0x000fe200078e000c */
[----:B------:R-:W-:Y:S02]  /*2710*/  MOV R11, R6 ;  /* 0x00000006000b7202 */ /* 0x000fe40000000f00 */
[----:B------:R-:W-:-:S07]  /*2720*/  MOV R15, 0x2740 ;  /* 0x00002740000f7802 */ /* 0x000fce0000000f00 */
[----:B01----:R-:W-:Y:S05]  /*2730*/  CALL.REL.NOINC `($__internal_0_$__cuda_sm3x_div_rn_noftz_f32_slowpath) ;  /* 0x0000001000147944 */ /* 0x003fea0003c00000 */
[----:B------:R-:W-:-:S07]  /*2740*/  MOV R0, R14 ;  /* 0x0000000e00007202 */ /* 0x000fce0000000f00 */
.L_x_44:
[----:B------:R-:W-:Y:S05]  /*2750*/  BSYNC.RECONVERGENT B0 ;  /* 0x0000000000007941 */ /* 0x000fea0003800200 */
.L_x_43:
[----:B------:R-:W2:Y:S08]  /*2760*/  LDC R12, c[0x0][0x38c] ;  /* 0x0000e300ff0c7b82 */ /* 0x000eb00000000800 */
[----:B------:R-:W3:Y:S01]  /*2770*/  LDC.64 R10, c[0x0][0x380] ;  /* 0x0000e000ff0a7b82 */ /* 0x000ee20000000a00 */
[----:B--2---:R-:W-:-:S04]  /*2780*/  IMAD R15, R12, UR4, R13 ;  /* 0x000000040c0f7c24 */ /* 0x004fc8000f8e020d */
[----:B---3--:R-:W-:-:S05]  /*2790*/  IMAD.WIDE R10, R15, 0x4, R10 ;  /* 0x000000040f0a7825 */ /* 0x008fca00078e020a */
[----:B------:R-:W2:Y:S04]  /*27a0*/  LDG.E R12, desc[UR12][R10.64] ;  /* 0x0000000c0a0c7981 */ /* 0x000ea8000c1e1900 */
[----:B------:R-:W3:Y:S01]  /*27b0*/  LDG.E R14, desc[UR12][R10.64+0x4] ;  /* 0x0000040c0a0e7981 */ /* 0x000ee2000c1e1900 */
[----:B------:R-:W-:Y:S01]  /*27c0*/  IADD3 R13, PT, PT, R13, 0x2, RZ ;  /* 0x000000020d0d7810 */ /* 0x000fe20007ffe0ff */
[----:B--2---:R-:W-:-:S04]  /*27d0*/  FFMA R7, R12, R0, R7 ;  /* 0x000000000c077223 */ /* 0x004fc80000000007 */
[----:B---3--:R-:W-:-:S07]  /*27e0*/  FFMA R7, R14, R0, R7 ;  /* 0x000000000e077223 */ /* 0x008fce0000000007 */
.L_x_42:
[----:B------:R-:W2:Y:S02]  /*27f0*/  LDCU UR5, c[0x0][0x388] ;  /* 0x00007100ff0577ac */ /* 0x000ea40008000800 */
[----:B--2---:R-:W-:-:S09]  /*2800*/  ULOP3.LUT UP0, URZ, UR5, 0x1, URZ, 0xc0, !UPT ;  /* 0x0000000105ff7892 */ /* 0x004fd2000f80c0ff */
[----:B------:R-:W-:Y:S05]  /*2810*/  BRA.U UP0, `(.L_x_38) ;  /* 0x00000001005c7547 */ /* 0x000fea000b800000 */
        /* <DEDUP_REMOVED lines=15> */
[----:B------:R-:W-:-:S07]  /*2910*/  IMAD.MOV.U32 R0, RZ, RZ, R14 ;  /* 0x000000ffff007224 */ /* 0x000fce00078e000e */
.L_x_46:
[----:B------:R-:W-:Y:S05]  /*2920*/  BSYNC.RECONVERGENT B0 ;  /* 0x0000000000007941 */ /* 0x000fea0003800200 */
.L_x_45:
[----:B------:R-:W2:Y:S08]  /*2930*/  LDC R12, c[0x0][0x38c] ;  /* 0x0000e300ff0c7b82 */ /* 0x000eb00000000800 */
[----:B------:R-:W3:Y:S01]  /*2940*/  LDC.64 R10, c[0x0][0x380] ;  /* 0x0000e000ff0a7b82 */ /* 0x000ee20000000a00 */
[----:B--2---:R-:W-:-:S04]  /*2950*/  IMAD R13, R12, UR4, R13 ;  /* 0x000000040c0d7c24 */ /* 0x004fc8000f8e020d */
[----:B---3--:R-:W-:-:S06]  /*2960*/  IMAD.WIDE R10, R13, 0x4, R10 ;  /* 0x000000040d0a7825 */ /* 0x008fcc00078e020a */
[----:B------:R-:W2:Y:S02]  /*2970*/  LDG.E R10, desc[UR12][R10.64] ;  /* 0x0000000c0a0a7981 */ /* 0x000ea4000c1e1900 */
[----:B--2---:R-:W-:-:S07]  /*2980*/  FFMA R7, R10, R0, R7 ;  /* 0x000000000a077223 */ /* 0x004fce0000000007 */
.L_x_38:
[----:B------:R-:W-:-:S04]  /*2990*/  UIADD3 UR4, UPT, UPT, UR4, 0x1, URZ ;  /* 0x0000000104047890 */ /* 0x000fc8000fffe0ff */
[----:B------:R-:W-:-:S09]  /*29a0*/  UISETP.NE.AND UP0, UPT, UR4, UR7, UPT ;  /* 0x000000070400728c */ /* 0x000fd2000bf05270 */
[----:B------:R-:W-:Y:S05]  /*29b0*/  BRA.U !UP0, `(.L_x_31) ;  /* 0x0000000d085c7547 */ /* 0x000fea000b800000 */
[----:B------:R-:W-:Y:S05]  /*29c0*/  BRA `(.L_x_47) ;  /* 0xfffffff400c47947 */ /* 0x000fea000383ffff */
.L_x_32:
[----:B------:R-:W-:Y:S01]  /*29d0*/  HFMA2 R7, -RZ, RZ, 0, 0 ;  /* 0x00000000ff077431 */ /* 0x000fe200000001ff */
[----:B------:R-:W-:Y:S01]  /*29e0*/  IADD3 R8, PT, PT, R8, 0x1, RZ ;  /* 0x0000000108087810 */ /* 0x000fe20007ffe0ff */
[----:B------:R-:W2:Y:S01]  /*29f0*/  LDCU UR7, c[0x0][0x390] ;  /* 0x00007200ff0777ac */ /* 0x000ea20008000800 */
[----:B------:R-:W-:Y:S02]  /*2a00*/  LOP3.LUT R13, R0, 0x6, RZ, 0xc0, !PT ;  /* 0x00000006000d7812 */ /* 0x000fe400078ec0ff */
[----:B------:R-:W-:Y:S01]  /*2a10*/  LOP3.LUT R16, R2, 0x7ffffff8, RZ, 0xc0, !PT ;  /* 0x7ffffff802107812 */ /* 0x000fe200078ec0ff */
[----:B------:R-:W-:-:S12]  /*2a20*/  UIADD3 UR6, UPT, UPT, -UR4, URZ, URZ ;  /* 0x000000ff04067290 */ /* 0x000fd8000fffe1ff */
.L_x_58:
[----:B------:R-:W3:Y:S02]  /*2a30*/  LDCU UR4, c[0x0][0x390] ;  /* 0x00007200ff0477ac */ /* 0x000ee40008000800 */
[----:B---3--:R-:W-:-:S07]  /*2a40*/  MOV R9, UR4 ;  /* 0x0000000400097c02 */ /* 0x008fce0008000f00 */
.L_x_57:
[----:B------:R-:W-:Y:S02]  /*2a50*/  ISETP.GE.U32.AND P1, PT, R13, 0x3, PT ;  /* 0x000000030d00780c */ /* 0x000fe40003f26070 */
[----:B------:R-:W-:Y:S01]  /*2a60*/  CS2R R10, SRZ ;  /* 0x00000000000a7805 */ /* 0x000fe2000001ff00 */
[----:B------:R-:W-:-:S10]  /*2a70*/  UMOV UR4, UR6 ;  /* 0x0000000600047c82 */ /* 0x000fd40008000000 */
.L_x_52:
[----:B------:R-:W0:Y:S01]  /*2a80*/  LDC R14, c[0x0][0x38c] ;  /* 0x0000e300ff0e7b82 */ /* 0x000e220000000800 */
[----:B------:R-:W-:Y:S01]  /*2a90*/  ISETP.GE.U32.AND P0, PT, R0, 0x7, PT ;  /* 0x000000070000780c */ /* 0x000fe20003f06070 */
[----:B--2---:R-:W-:Y:S01]  /*2aa0*/  UIADD3 UR8, UPT, UPT, UR4, UR7, URZ ;  /* 0x0000000704087290 */ /* 0x004fe2000fffe0ff */
[----:B------:R-:W-:Y:S01]  /*2ab0*/  MOV R12, R11 ;  /* 0x0000000b000c7202 */ /* 0x000fe20000000f00 */
[----:B------:R-:W-:-:S04]  /*2ac0*/  UMOV UR5, UR6 ;  /* 0x0000000600057c82 */ /* 0x000fc80008000000 */
[----:B01----:R-:W-:-:S06]  /*2ad0*/  IMAD R17, R14, UR8, R9 ;  /* 0x000000080e117c24 */ /* 0x003fcc000f8e0209 */
[----:B------:R-:W-:Y:S05]  /*2ae0*/  @!P0 BRA `(.L_x_48) ;  /* 0x0000000400008947 */ /* 0x000fea0003800000 */
[----:B------:R-:W0:Y:S01]  /*2af0*/  S2R R14, SR_CgaCtaId ;  /* 0x00000000000e7919 */ /* 0x000e220000008800 */
[----:B------:R-:W-:Y:S01]  /*2b00*/  MOV R19, 0x400 ;  /* 0x0000040000137802 */ /* 0x000fe20000000f00 */
[----:B------:R-:W1:Y:S01]  /*2b10*/  LDCU UR9, c[0x0][0x390] ;  /* 0x00007200ff0977ac */ /* 0x000e620008000800 */
[----:B------:R-:W-:Y:S01]  /*2b20*/  MOV R12, R11 ;  /* 0x0000000b000c7202 */ /* 0x000fe20000000f00 */
[----:B------:R-:W-:Y:S01]  /*2b30*/  UMOV UR5, UR6 ;  /* 0x0000000600057c82 */ /* 0x000fe20008000000 */
[----:B01----:R-:W-:-:S07]  /*2b40*/  LEA R19, R14, R19, 0x18 ;  /* 0x000000130e137211 */ /* 0x003fce00078ec0ff */
.L_x_49:
[----:B------:R-:W0:Y:S01]  /*2b50*/  LDC.64 R14, c[0x0][0x380] ;  /* 0x0000e000ff0e7b82 */ /* 0x000e220000000a00 */
[----:B------:R-:W-:-:S04]  /*2b60*/  VIADD R21, R17, UR5 ;  /* 0x0000000511157c36 */ /* 0x000fc80008000000 */
[----:B0-----:R-:W-:-:S05]  /*2b70*/  IMAD.WIDE R14, R21, 0x4, R14 ;  /* 0x00000004150e7825 */ /* 0x001fca00078e020e */
        /* <DEDUP_REMOVED lines=8> */
[----:B------:R-:W-:Y:S04]  /*2c00*/  LDS R28, [R20+0x8] ;  /* 0x00000800141c7984 */ /* 0x000fe80000000800 */
[----:B------:R-:W-:Y:S01]  /*2c10*/  LDS R27, [R18+0x8] ;  /* 0x00000800121b7984 */ /* 0x000fe20000000800 */
[----:B--2---:R-:W-:-:S04]  /*2c20*/  FADD R22, R22, -R25 ;  /* 0x8000001916167221 */ /* 0x004fc80000000000 */
[----:B------:R-:W-:Y:S02]  /*2c30*/  FMUL R25, R22, R22 ;  /* 0x0000001616197220 */ /* 0x000fe40000400000 */
[----:B------:R-:W-:Y:S02]  /*2c40*/  LDS R22, [R18+0x4] ;  /* 0x0000040012167984 */ /* 0x000fe40000000800 */
[----:B0-----:R-:W-:Y:S02]  /*2c50*/  FFMA R26, R25, R26, R10 ;  /* 0x0000001a191a7223 */ /* 0x001fe4000000000a */
[----:B------:R-:W3:Y:S04]  /*2c60*/  LDS R10, [R20+0x4] ;  /* 0x00000400140a7984 */ /* 0x000ee80000000800 */
[----:B------:R-:W2:Y:S01]  /*2c70*/  LDG.E R25, desc[UR12][R14.64+0x10] ;  /* 0x0000100c0e197981 */ /* 0x000ea2000c1e1900 */
[----:B---3--:R-:W-:-:S04]  /*2c80*/  FADD R10, R10, -R21 ;  /* 0x800000150a0a7221 */ /* 0x008fc80000000000 */
[----:B------:R-:W-:Y:S02]  /*2c90*/  FMUL R21, R10, R10 ;  /* 0x0000000a0a157220 */ /* 0x000fe40000400000 */
[----:B------:R-:W3:Y:S02]  /*2ca0*/  LDG.E R10, desc[UR12][R14.64+0x14] ;  /* 0x0000140c0e0a7981 */ /* 0x000ee4000c1e1900 */
[----:B------:R-:W-:Y:S02]  /*2cb0*/  FFMA R26, R21, R22, R26 ;  /* 0x00000016151a7223 */ /* 0x000fe4000000001a */
[----:B------:R-:W3:Y:S04]  /*2cc0*/  LDG.E R21, desc[UR12][R14.64+0x18] ;  /* 0x0000180c0e157981 */ /* 0x000ee8000c1e1900 */
[----:B------:R0:W3:Y:S01]  /*2cd0*/  LDG.E R22, desc[UR12][R14.64+0x1c] ;  /* 0x00001c0c0e167981 */ /* 0x0000e2000c1e1900 */
[----:B----4-:R-:W-:-:S03]  /*2ce0*/  FADD R23, R28, -R23 ;  /* 0x800000171c177221 */ /* 0x010fc60000000000 */
[----:B------:R-:W-:Y:S01]  /*2cf0*/  LDS R28, [R20+0x10] ;  /* 0x00001000141c7984 */ /* 0x000fe20000000800 */
[----:B------:R-:W-:-:S04]  /*2d00*/  FMUL R23, R23, R23 ;  /* 0x0000001717177220 */ /* 0x000fc80000400000 */
[----:B------:R-:W-:Y:S01]  /*2d10*/  FFMA R23, R23, R27, R26 ;  /* 0x0000001b17177223 */ /* 0x000fe2000000001a */
[----:B0-----:R-:W-:Y:S04]  /*2d20*/  LDS R15, [R20+0x14] ;  /* 0x00001400140f7984 */ /* 0x001fe80000000800 */
[----:B------:R-:W5:Y:S04]  /*2d30*/  LDS R27, [R20+0xc] ;  /* 0x00000c00141b7984 */ /* 0x000f680000000800 */
[----:B------:R-:W0:Y:S04]  /*2d40*/  LDS R26, [R18+0xc] ;  /* 0x00000c00121a7984 */ /* 0x000e280000000800 */
[----:B------:R-:W-:Y:S01]  /*2d50*/  LDS R14, [R20+0x18] ;  /* 0x00001800140e7984 */ /* 0x000fe20000000800 */
[----:B-----5:R-:W-:-:S03]  /*2d60*/  FADD R24, R27, -R24 ;  /* 0x800000181b187221 */ /* 0x020fc60000000000 */
[----:B------:R-:W1:Y:S01]  /*2d70*/  LDS R27, [R18+0x10] ;  /* 0x00001000121b7984 */ /* 0x000e620000000800 */
[----:B------:R-:W-:-:S04]  /*2d80*/  FMUL R24, R24, R24 ;  /* 0x0000001818187220 */ /* 0x000fc80000400000 */
[----:B0-----:R-:W-:Y:S02]  /*2d90*/  FFMA R23, R24, R26, R23 ;  /* 0x0000001a18177223 */ /* 0x001fe40000000017 */
[----:B------:R-:W-:Y:S01]  /*2da0*/  LDS R26, [R18+0x1c] ;  /* 0x00001c00121a7984 */ /* 0x000fe20000000800 */
[----:B------:R-:W-:-:S04]  /*2db0*/  UIADD3 UR5, UPT, UPT, UR5, 0x8, URZ ;  /* 0x0000000805057890 */ /* 0x000fc8000fffe0ff */
[----:B------:R-:W-:-:S06]  /*2dc0*/  UIADD3 UR8, UPT, UPT, UR5, UR9, URZ ;  /* 0x0000000905087290 */ /* 0x000fcc000fffe0ff */
[----:B------:R-:W-:Y:S02]  /*2dd0*/  ISETP.NE.AND P0, PT, R16, UR8, PT ;  /* 0x0000000810007c0c */ /* 0x000fe4000bf05270 */
[----:B------:R-:W-:Y:S01]  /*2de0*/  IADD3 R12, PT, PT, R12, 0x8, RZ ;  /* 0x000000080c0c7810 */ /* 0x000fe20007ffe0ff */
[----:B--2---:R-:W-:-:S04]  /*2df0*/  FADD R25, R28, -R25 ;  /* 0x800000191c197221 */ /* 0x004fc80000000000 */
[----:B------:R-:W-:Y:S02]  /*2e00*/  FMUL R24, R25, R25 ;  /* 0x0000001919187220 */ /* 0x000fe40000400000 */
[----:B------:R-:W-:Y:S02]  /*2e10*/  LDS R25, [R20+0x1c] ;  /* 0x00001c0014197984 */ /* 0x000fe40000000800 */
[----:B-1----:R-:W-:Y:S02]  /*2e20*/  FFMA R27, R24, R27, R23 ;  /* 0x0000001b181b7223 */ /* 0x002fe40000000017 */
[----:B------:R-:W0:Y:S04]  /*2e30*/  LDS R24, [R18+0x14] ;  /* 0x0000140012187984 */ /* 0x000e280000000800 */
[----:B------:R-:W1:Y:S01]  /*2e40*/  LDS R23, [R18+0x18] ;  /* 0x0000180012177984 */ /* 0x000e620000000800 */
[----:B---3--:R-:W-:-:S04]  /*2e50*/  FADD R10, R15, -R10 ;  /* 0x8000000a0f0a7221 */ /* 0x008fc80000000000 */
[----:B------:R-:W-:Y:S01]  /*2e60*/  FMUL R10, R10, R10 ;  /* 0x0000000a0a0a7220 */ /* 0x000fe20000400000 */
[----:B------:R-:W-:-:S03]  /*2e70*/  FADD R14, R14, -R21 ;  /* 0x800000150e0e7221 */ /* 0x000fc60000000000 */
[----:B0-----:R-:W-:Y:S01]  /*2e80*/  FFMA R10, R10, R24, R27 ;  /* 0x000000180a0a7223 */ /* 0x001fe2000000001b */
[----:B------:R-:W-:Y:S01]  /*2e90*/  FMUL R15, R14, R14 ;  /* 0x0000000e0e0f7220 */ /* 0x000fe20000400000 */
[----:B------:R-:W-:-:S03]  /*2ea0*/  FADD R22, R25, -R22 ;  /* 0x8000001619167221 */ /* 0x000fc60000000000 */
[----:B-1----:R-:W-:Y:S01]  /*2eb0*/  FFMA R15, R15, R23, R10 ;  /* 0x000000170f0f7223 */ /* 0x002fe2000000000a */
[----:B------:R-:W-:-:S04]  /*2ec0*/  FMUL R10, R22, R22 ;  /* 0x00000016160a7220 */ /* 0x000fc80000400000 */
[----:B------:R-:W-:Y:S01]  /*2ed0*/  FFMA R10, R10, R26, R15 ;  /* 0x0000001a0a0a7223 */ /* 0x000fe2000000000f */
[----:B------:R-:W-:Y:S06]  /*2ee0*/  @P0 BRA `(.L_x_49) ;  /* 0xfffffffc00180947 */ /* 0x000fec000383ffff */
.L_x_48:
[----:B------:R-:W-:Y:S05]  /*2ef0*/  @!P1 BRA `(.L_x_50) ;  /* 0x0000000000889947 */ /* 0x000fea0003800000 */
[----:B------:R-:W0:Y:S01]  /*2f00*/  LDC.64 R14, c[0x0][0x380] ;  /* 0x0000e000ff0e7b82 */ /* 0x000e220000000a00 */
[----:B------:R-:W-:-:S05]  /*2f10*/  IADD3 R19, PT, PT, R17, UR5, RZ ;  /* 0x0000000511137c10 */ /* 0x000fca000fffe0ff */
[----:B0-----:R-:W-:-:S05]  /*2f20*/  IMAD.WIDE R14, R19, 0x4, R14 ;  /* 0x00000004130e7825 */ /* 0x001fca00078e020e */
[----:B------:R-:W2:Y:S04]  /*2f30*/  LDG.E R22, desc[UR12][R14.64+0x4] ;  /* 0x0000040c0e167981 */ /* 0x000ea8000c1e1900 */
[----:B------:R-:W3:Y:S04]  /*2f40*/  LDG.E R24, desc[UR12][R14.64] ;  /* 0x0000000c0e187981 */ /* 0x000ee8000c1e1900 */
[----:B------:R-:W4:Y:S04]  /*2f50*/  LDG.E R18, desc[UR12][R14.64+0x8] ;  /* 0x0000080c0e127981 */ /* 0x000f28000c1e1900 */
[----:B------:R0:W5:Y:S01]  /*2f60*/  LDG.E R19, desc[UR12][R14.64+0xc] ;  /* 0x00000c0c0e137981 */ /* 0x000162000c1e1900 */
[----:B------:R-:W-:Y:S01]  /*2f70*/  LEA R25, R12, R5, 0x2 ;  /* 0x000000050c197211 */ /* 0x000fe200078e10ff */
[----:B------:R-:W1:Y:S04]  /*2f80*/  S2R R21, SR_CgaCtaId ;  /* 0x0000000000157919 */ /* 0x000e680000008800 */
[----:B------:R-:W2:Y:S04]  /*2f90*/  LDS R27, [R25+0x4] ;  /* 0x00000400191b7984 */ /* 0x000ea80000000800 */
[----:B------:R-:W3:Y:S01]  /*2fa0*/  LDS R29, [R25] ;  /* 0x00000000191d7984 */ /* 0x000ee20000000800 */
[----:B------:R-:W-:-:S03]  /*2fb0*/  MOV R20, 0x400 ;  /* 0x0000040000147802 */ /* 0x000fc60000000f00 */
[----:B------:R-:W4:Y:S01]  /*2fc0*/  LDS R23, [R25+0x8] ;  /* 0x0000080019177984 */ /* 0x000f220000000800 */
[----:B-1----:R-:W-:-:S05]  /*2fd0*/  LEA R21, R21, R20, 0x18 ;  /* 0x0000001415157211 */ /* 0x002fca00078ec0ff */
[----:B------:R-:W-:-:S05]  /*2fe0*/  IMAD R20, R12, 0x4, R21 ;  /* 0x000000040c147824 */ /* 0x000fca00078e0215 */
[----:B------:R-:W1:Y:S04]  /*2ff0*/  LDS R21, [R20] ;  /* 0x0000000014157984 */ /* 0x000e680000000800 */
[----:B0-----:R-:W0:Y:S04]  /*3000*/  LDS R14, [R20+0x4] ;  /* 0x00000400140e7984 */ /* 0x001e280000000800 */
[----:B------:R-:W0:Y:S01]  /*3010*/  LDS R15, [R20+0x8] ;  /* 0x00000800140f7984 */ /* 0x000e220000000800 */
[----:B------:R-:W-:Y:S01]  /*3020*/  IADD3 R12, PT, PT, R12, 0x4, RZ ;  /* 0x000000040c0c7810 */ /* 0x000fe20007ffe0ff */
[----:B------:R-:W-:Y:S01]  /*3030*/  UIADD3 UR5, UPT, UPT, UR5, 0x4, URZ ;  /* 0x0000000405057890 */ /* 0x000fe2000fffe0ff */
[----:B--2---:R-:W-:-:S02]  /*3040*/  FADD R27, R27, -R22 ;  /* 0x800000161b1b7221 */ /* 0x004fc40000000000 */
[----:B------:R-:W5:Y:S01]  /*3050*/  LDS R22, [R25+0xc] ;  /* 0x00000c0019167984 */ /* 0x000f620000000800 */
[----:B---3--:R-:W-:-:S03]  /*3060*/  FADD R29, R29, -R24 ;  /* 0x800000181d1d7221 */ /* 0x008fc60000000000 */
[----:B------:R-:W2:Y:S01]  /*3070*/  LDS R24, [R20+0xc] ;  /* 0x00000c0014187984 */ /* 0x000ea20000000800 */
[----:B------:R-:W-:Y:S01]  /*3080*/  FMUL R29, R29, R29 ;  /* 0x0000001d1d1d7220 */ /* 0x000fe20000400000 */
[----:B----4-:R-:W-:-:S03]  /*3090*/  FADD R18, R23, -R18 ;  /* 0x8000001217127221 */ /* 0x010fc60000000000 */
[----:B-1----:R-:W-:Y:S01]  /*30a0*/  FFMA R21, R29, R21, R10 ;  /* 0x000000151d157223 */ /* 0x002fe2000000000a */
[----:B------:R-:W-:-:S04]  /*30b0*/  FMUL R10, R27, R27 ;  /* 0x0000001b1b0a7220 */ /* 0x000fc80000400000 */
[----:B0-----:R-:W-:Y:S01]  /*30c0*/  FFMA R10, R10, R14, R21 ;  /* 0x0000000e0a0a7223 */ /* 0x001fe20000000015 */
[----:B------:R-:W-:-:S04]  /*30d0*/  FMUL R21, R18, R18 ;  /* 0x0000001212157220 */ /* 0x000fc80000400000 */
[----:B------:R-:W-:Y:S01]  /*30e0*/  FFMA R15, R21, R15, R10 ;  /* 0x0000000f150f7223 */ /* 0x000fe2000000000a */
[----:B-----5:R-:W-:-:S04]  /*30f0*/  FADD R19, R22, -R19 ;  /* 0x8000001316137221 */ /* 0x020fc80000000000 */
[----:B------:R-:W-:-:S04]  /*3100*/  FMUL R10, R19, R19 ;  /* 0x00000013130a7220 */ /* 0x000fc80000400000 */
[----:B--2---:R-:W-:-:S07]  /*3110*/  FFMA R10, R10, R24, R15 ;  /* 0x000000180a0a7223 */ /* 0x004fce000000000f */
.L_x_50:
[----:B------:R-:W0:Y:S02]  /*3120*/  LDCU UR8, c[0x0][0x390] ;  /* 0x00007200ff0877ac */ /* 0x000e240008000800 */
[----:B0-----:R-:W-:-:S09]  /*3130*/  ULOP3.LUT UP0, URZ, UR8, 0x1, URZ, 0xc0, !UPT ;  /* 0x0000000108ff7892 */ /* 0x001fd2000f80c0ff */
[----:B------:R-:W-:Y:S05]  /*3140*/  BRA.U !UP0, `(.L_x_51) ;  /* 0x0000000108587547 */ /* 0x000fea000b800000 */
[----:B------:R-:W0:Y:S01]  /*3150*/  LDC.64 R14, c[0x0][0x380] ;  /* 0x0000e000ff0e7b82 */ /* 0x000e220000000a00 */
[----:B------:R-:W-:-:S05]  /*3160*/  IADD3 R19, PT, PT, R17, UR5, RZ ;  /* 0x0000000511137c10 */ /* 0x000fca000fffe0ff */
[----:B0-----:R-:W-:-:S05]  /*3170*/  IMAD.WIDE R14, R19, 0x4, R14 ;  /* 0x00000004130e7825 */ /* 0x001fca00078e020e */
[----:B------:R-:W2:Y:S04]  /*3180*/  LDG.E R20, desc[UR12][R14.64] ;  /* 0x0000000c0e147981 */ /* 0x000ea8000c1e1900 */
[----:B------:R-:W3:Y:S01]  /*3190*/  LDG.E R24, desc[UR12][R14.64+0x4] ;  /* 0x0000040c0e187981 */ /* 0x000ee2000c1e1900 */
[----:B------:R-:W-:Y:S01]  /*31a0*/  MOV R19, 0x400 ;  /* 0x0000040000137802 */ /* 0x000fe20000000f00 */
[----:B------:R-:W-:Y:S01]  /*31b0*/  UIADD3 UR5, UPT, UPT, UR5, 0x2, URZ ;  /* 0x0000000205057890 */ /* 0x000fe2000fffe0ff */
[----:B------:R-:W-:Y:S01]  /*31c0*/  LEA R18, R12, R5, 0x2 ;  /* 0x000000050c127211 */ /* 0x000fe200078e10ff */
[----:B------:R-:W0:Y:S04]  /*31d0*/  S2R R22, SR_CgaCtaId ;  /* 0x0000000000167919 */ /* 0x000e280000008800 */
[----:B------:R-:W-:Y:S01]  /*31e0*/  LDS R23, [R18+0x4] ;  /* 0x0000040012177984 */ /* 0x000fe20000000800 */
[----:B0-----:R-:W-:-:S03]  /*31f0*/  LEA R21, R22, R19, 0x18 ;  /* 0x0000001316157211 */ /* 0x001fc600078ec0ff */
[----:B------:R-:W2:Y:S01]  /*3200*/  LDS R19, [R18] ;  /* 0x0000000012137984 */ /* 0x000ea20000000800 */
[C---:B------:R-:W-:Y:S02]  /*3210*/  LEA R21, R12.reuse, R21, 0x2 ;  /* 0x000000150c157211 */ /* 0x040fe400078e10ff */
[----:B------:R-:W-:-:S03]  /*3220*/  IADD3 R12, PT, PT, R12, 0x2, RZ ;  /* 0x000000020c0c7810 */ /* 0x000fc60007ffe0ff */
[----:B------:R-:W0:Y:S04]  /*3230*/  LDS R22, [R21] ;  /* 0x0000000015167984 */ /* 0x000e280000000800 */
[----:B------:R-:W1:Y:S01]  /*3240*/  LDS R25, [R21+0x4] ;  /* 0x0000040015197984 */ /* 0x000e620000000800 */
[----:B--2---:R-:W-:-:S04]  /*3250*/  FADD R19, R19, -R20 ;  /* 0x8000001413137221 */ /* 0x004fc80000000000 */
[----:B------:R-:W-:Y:S01]  /*3260*/  FMUL R19, R19, R19 ;  /* 0x0000001313137220 */ /* 0x000fe20000400000 */
[----:B---3--:R-:W-:-:S03]  /*3270*/  FADD R23, R23, -R24 ;  /* 0x8000001817177221 */ /* 0x008fc60000000000 */
[----:B0-----:R-:W-:Y:S01]  /*3280*/  FFMA R10, R19, R22, R10 ;  /* 0x00000016130a7223 */ /* 0x001fe2000000000a */
[----:B------:R-:W-:-:S04]  /*3290*/  FMUL R23, R23, R23 ;  /* 0x0000001717177220 */ /* 0x000fc80000400000 */
[----:B-1----:R-:W-:-:S07]  /*32a0*/  FFMA R10, R23, R25, R10 ;  /* 0x00000019170a7223 */ /* 0x002fce000000000a */
.L_x_51:
[----:B------:R-:W0:Y:S01]  /*32b0*/  LDC.64 R14, c[0x0][0x380] ;  /* 0x0000e000ff0e7b82 */ /* 0x000e220000000a00 */
[----:B------:R-:W-:-:S04]  /*32c0*/  VIADD R17, R17, UR5 ;  /* 0x0000000511117c36 */ /* 0x000fc80008000000 */
[----:B0-----:R-:W-:-:S06]  /*32d0*/  IMAD.WIDE R14, R17, 0x4, R14 ;  /* 0x00000004110e7825 */ /* 0x001fcc00078e020e */
[----:B------:R-:W2:Y:S01]  /*32e0*/  LDG.E R14, desc[UR12][R14.64] ;  /* 0x0000000c0e0e7981 */ /* 0x000ea2000c1e1900 */
[----:B------:R-:W-:Y:S01]  /*32f0*/  LEA R17, R12, R5, 0x2 ;  /* 0x000000050c117211 */ /* 0x000fe200078e10ff */
[----:B------:R-:W-:Y:S01]  /*3300*/  UISETP.NE.AND UP0, UPT, UR4, UR8, UPT ;  /* 0x000000080400728c */ /* 0x000fe2000bf05270 */
[----:B------:R-:W-:Y:S01]  /*3310*/  MOV R18, 0x400 ;  /* 0x0000040000127802 */ /* 0x000fe20000000f00 */
[----:B------:R-:W0:Y:S01]  /*3320*/  S2R R19, SR_CgaCtaId ;  /* 0x0000000000137919 */ /* 0x000e220000008800 */
        /* <DEDUP_REMOVED lines=27> */
.L_x_54:
[----:B------:R-:W-:Y:S05]  /*34e0*/  BSYNC.RECONVERGENT B0 ;  /* 0x0000000000007941 */ /* 0x000fea0003800200 */
.L_x_53:
[----:B------:R-:W-:Y:S02]  /*34f0*/  HFMA2 R15, -RZ, RZ, 3.7421875, 0 ;  /* 0x437c0000ff0f7431 */ /* 0x000fe400000001ff */
[----:B------:R-:W-:Y:S01]  /*3500*/  IMAD.MOV.U32 R10, RZ, RZ, 0x3bbb989d ;  /* 0x3bbb989dff0a7424 */ /* 0x000fe200078e00ff */
[----:B------:R-:W0:Y:S01]  /*3510*/  MUFU.RCP R17, R6 ;  /* 0x0000000600117308 */ /* 0x000e220000001000 */
[----:B------:R-:W-:Y:S02]  /*3520*/  BSSY.RECONVERGENT B0, `(.L_x_55) ;  /* 0x0000014000007945 */ /* 0x000fe40003800200 */
[----:B------:R-:W-:-:S04]  /*3530*/  FFMA.SAT R10, R11, R10, 0.5 ;  /* 0x3f0000000b0a7423 */ /* 0x000fc8000000200a */
[----:B------:R-:W-:-:S04]  /*3540*/  FFMA.RM R10, R10, R15, 12582913 ;  /* 0x4b4000010a0a7423 */ /* 0x000fc8000000400f */
[C---:B------:R-:W-:Y:S01]  /*3550*/  FADD R12, R10.reuse, -12583039 ;  /* 0xcb40007f0a0c7421 */ /* 0x040fe20000000000 */
[----:B------:R-:W-:-:S03]  /*3560*/  SHF.L.U32 R10, R10, 0x17, RZ ;  /* 0x000000170a0a7819 */ /* 0x000fc600000006ff */
[----:B------:R-:W-:Y:S01]  /*3570*/  FFMA R12, R11, 1.4426950216293334961, -R12 ;  /* 0x3fb8aa3b0b0c7823 */ /* 0x000fe2000000080c */
[----:B0-----:R-:W-:-:S03]  /*3580*/  FFMA R14, R17, -R6, 1 ;  /* 0x3f800000110e7423 */ /* 0x001fc60000000806 */
[----:B------:R-:W-:-:S04]  /*3590*/  FFMA R12, R11, 1.925963033500011079e-08, R12 ;  /* 0x32a570600b0c7823 */ /* 0x000fc8000000000c */
[----:B------:R-:W0:Y:S02]  /*35a0*/  MUFU.EX2 R11, R12 ;  /* 0x0000000c000b7308 */ /* 0x000e240000000800 */
[----:B0-----:R-:W-:Y:S01]  /*35b0*/  FMUL R15, R10, R11 ;  /* 0x0000000b0a0f7220 */ /* 0x001fe20000400000 */
[----:B------:R-:W-:-:S05]  /*35c0*/  FFMA R10, R17, R14, R17 ;  /* 0x0000000e110a7223 */ /* 0x000fca0000000011 */
[----:B------:R-:W0:Y:S01]  /*35d0*/  FCHK P0, R15, R6 ;  /* 0x000000060f007302 */ /* 0x000e220000000000 */
[----:B------:R-:W-:-:S04]  /*35e0*/  FFMA R11, R10, R15, RZ ;  /* 0x0000000f0a0b7223 */ /* 0x000fc800000000ff */
[----:B------:R-:W-:-:S04]  /*35f0*/  FFMA R14, R11, -R6, R15 ;  /* 0x800000060b0e7223 */ /* 0x000fc8000000000f */
[----:B------:R-:W-:Y:S01]  /*3600*/  FFMA R14, R10, R14, R11 ;  /* 0x0000000e0a0e7223 */ /* 0x000fe2000000000b */
[----:B0-----:R-:W-:Y:S06]  /*3610*/  @!P0 BRA `(.L_x_56) ;  /* 0x0000000000108947 */ /* 0x001fec0003800000 */
[----:B------:R-:W-:Y:S02]  /*3620*/  MOV R10, R15 ;  /* 0x0000000f000a7202 */ /* 0x000fe40000000f00 */
[----:B------:R-:W-:Y:S02]  /*3630*/  MOV R11, R6 ;  /* 0x00000006000b7202 */ /* 0x000fe40000000f00 */
[----:B------:R-:W-:-:S07]  /*3640*/  MOV R15, 0x3660 ;  /* 0x00003660000f7802 */ /* 0x000fce0000000f00 */
[----:B------:R-:W-:Y:S05]  /*3650*/  CALL.REL.NOINC `($__internal_0_$__cuda_sm3x_div_rn_noftz_f32_slowpath) ;  /* 0x00000000004c7944 */ /* 0x000fea0003c00000 */
.L_x_56:
[----:B------:R-:W-:Y:S05]  /*3660*/  BSYNC.RECONVERGENT B0 ;  /* 0x0000000000007941 */ /* 0x000fea0003800200 */
.L_x_55:
[----:B------:R-:W0:Y:S08]  /*3670*/  LDC R12, c[0x0][0x38c] ;  /* 0x0000e300ff0c7b82 */ /* 0x000e300000000800 */
[----:B------:R-:W1:Y:S01]  /*3680*/  LDC.64 R10, c[0x0][0x380] ;  /* 0x0000e000ff0a7b82 */ /* 0x000e620000000a00 */
[----:B0-----:R-:W-:-:S04]  /*3690*/  IMAD R15, R12, UR7, R9 ;  /* 0x000000070c0f7c24 */ /* 0x001fc8000f8e0209 */
[----:B-1----:R-:W-:-:S06]  /*36a0*/  IMAD.WIDE R10, R15, 0x4, R10 ;  /* 0x000000040f0a7825 */ /* 0x002fcc00078e020a */
[----:B------:R-:W2:Y:S01]  /*36b0*/  LDG.E R10, desc[UR12][R10.64] ;  /* 0x0000000c0a0a7981 */ /* 0x000ea2000c1e1900 */
[----:B------:R-:W-:-:S04]  /*36c0*/  IADD3 R9, PT, PT, R9, 0x1, RZ ;  /* 0x0000000109097810 */ /* 0x000fc80007ffe0ff */
[----:B------:R-:W-:Y:S01]  /*36d0*/  ISETP.NE.AND P0, PT, R9, R8, PT ;  /* 0x000000080900720c */ /* 0x000fe20003f05270 */
[----:B--2---:R-:W-:-:S12]  /*36e0*/  FFMA R7, R10, R14, R7 ;  /* 0x0000000e0a077223 */ /* 0x004fd80000000007 */
[----:B------:R-:W-:Y:S05]  /*36f0*/  @P0 BRA `(.L_x_57) ;  /* 0xfffffff000d40947 */ /* 0x000fea000383ffff */
[----:B------:R-:W-:-:S06]  /*3700*/  UIADD3 UR7, UPT, UPT, UR7, 0x1, URZ ;  /* 0x0000000107077890 */ /* 0x000fcc000fffe0ff */
[----:B------:R-:W-:-:S13]  /*3710*/  ISETP.NE.AND P0, PT, R8, UR7, PT ;  /* 0x0000000708007c0c */ /* 0x000fda000bf05270 */
[----:B------:R-:W-:Y:S05]  /*3720*/  @P0 BRA `(.L_x_58) ;  /* 0xfffffff000c00947 */ /* 0x000fea000383ffff */
.L_x_31:
[----:B------:R-:W2:Y:S01]  /*3730*/  LDC.64 R8, c[0x0][0x380] ;  /* 0x0000e000ff087b82 */ /* 0x000ea20000000a00 */
[----:B------:R-:W3:Y:S02]  /*3740*/  LDCU UR4, c[0x0][0x38c] ;  /* 0x00007180ff0477ac */ /* 0x000ee40008000800 */
[----:B---3--:R-:W-:-:S04]  /*3750*/  IMAD R3, R4, UR4, R3 ;  /* 0x0000000404037c24 */ /* 0x008fc8000f8e0203 */
[----:B--2---:R-:W-:-:S05]  /*3760*/  IMAD.WIDE R2, R3, 0x4, R8 ;  /* 0x0000000403027825 */ /* 0x004fca00078e0208 */
[----:B------:R-:W-:Y:S01]  /*3770*/  STG.E desc[UR12][R2.64], R7 ;  /* 0x0000000702007986 */ /* 0x000fe2000c10190c */
[----:B------:R-:W-:Y:S05]  /*3780*/  EXIT ;  /* 0x000000000000794d */ /* 0x000fea0003800000 */
        .weak           $__internal_0_$__cuda_sm3x_div_rn_noftz_f32_slowpath
        .type           $__internal_0_$__cuda_sm3x_div_rn_noftz_f32_slowpath,@function
        .size           $__internal_0_$__cuda_sm3x_div_rn_noftz_f32_slowpath,(.L_x_71 - $__internal_0_$__cuda_sm3x_div_rn_noftz_f32_slowpath)
$__internal_0_$__cuda_sm3x_div_rn_noftz_f32_slowpath:
[----:B------:R-:W-:Y:S01]  /*3790*/  SHF.R.U32.HI R14, RZ, 0x17, R11 ;  /* 0x00000017ff0e7819 */ /* 0x000fe2000001160b */
[----:B------:R-:W-:Y:S01]  /*37a0*/  BSSY.RECONVERGENT B1, `(.L_x_59) ;  /* 0x0000062000017945 */ /* 0x000fe20003800200 */
[----:B------:R-:W-:Y:S02]  /*37b0*/  SHF.R.U32.HI R17, RZ, 0x17, R10 ;  /* 0x00000017ff117819 */ /* 0x000fe4000001160a */
[----:B------:R-:W-:Y:S02]  /*37c0*/  LOP3.LUT R14, R14, 0xff, RZ, 0xc0, !PT ;  /* 0x000000ff0e0e7812 */ /* 0x000fe400078ec0ff */
[----:B------:R-:W-:-:S03]  /*37d0*/  LOP3.LUT R17, R17, 0xff, RZ, 0xc0, !PT ;  /* 0x000000ff11117812 */ /* 0x000fc600078ec0ff */
[----:B------:R-:W-:Y:S01]  /*37e0*/  VIADD R19, R14, 0xffffffff ;  /* 0xffffffff0e137836 */ /* 0x000fe20000000000 */
[----:B------:R-:W-:-:S04]  /*37f0*/  IADD3 R18, PT, PT, R17, -0x1, RZ ;  /* 0xffffffff11127810 */ /* 0x000fc80007ffe0ff */
[----:B------:R-:W-:-:S04]  /*3800*/  ISETP.GT.U32.AND P0, PT, R19, 0xfd, PT ;  /* 0x000000fd1300780c */ /* 0x000fc80003f04070 */
[----:B------:R-:W-:-:S13]  /*3810*/  ISETP.GT.U32.OR P0, PT, R18, 0xfd, P0 ;  /* 0x000000fd1200780c */ /* 0x000fda0000704470 */
[----:B------:R-:W-:Y:S01]  /*3820*/  @!P0 MOV R12, RZ ;  /* 0x000000ff000c8202 */ /* 0x000fe20000000f00 */
[----:B------:R-:W-:Y:S06]  /*3830*/  @!P0 BRA `(.L_x_60) ;  /* 0x00000000005c8947 */ /* 0x000fec0003800000 */
[----:B------:R-:W-:Y:S02]  /*3840*/  FSETP.GTU.FTZ.AND P0, PT, |R10|, +INF , PT ;  /* 0x7f8000000a00780b */ /* 0x000fe40003f1c200 */
[----:B------:R-:W-:-:S04]  /*3850*/  FSETP.GTU.FTZ.AND P1, PT, |R11|, +INF , PT ;  /* 0x7f8000000b00780b */ /* 0x000fc80003f3c200 */
[----:B------:R-:W-:-:S13]  /*3860*/  PLOP3.LUT P0, PT, P0, P1, PT, 0xf8, 0x8f ;  /* 0x00000000008f781c */ /* 0x000fda0000703f70 */
[----:B------:R-:W-:Y:S05]  /*3870*/  @P0 BRA `(.L_x_61) ;  /* 0x00000004004c0947 */ /* 0x000fea0003800000 */
[----:B------:R-:W-:-:S13]  /*3880*/  LOP3.LUT P0, RZ, R11, 0x7fffffff, R10, 0xc8, !PT ;  /* 0x7fffffff0bff7812 */ /* 0x000fda000780c80a */
[----:B------:R-:W-:Y:S05]  /*3890*/  @!P0 BRA `(.L_x_62) ;  /* 0x00000004003c8947 */ /* 0x000fea0003800000 */
[C---:B------:R-:W-:Y:S02]  /*38a0*/  FSETP.NEU.FTZ.AND P2, PT, |R10|.reuse, +INF , PT ;  /* 0x7f8000000a00780b */ /* 0x040fe40003f5d200 */
[----:B------:R-:W-:Y:S02]  /*38b0*/  FSETP.NEU.FTZ.AND P1, PT, |R11|, +INF , PT ;  /* 0x7f8000000b00780b */ /* 0x000fe40003f3d200 */
[----:B------:R-:W-:-:S11]  /*38c0*/  FSETP.NEU.FTZ.AND P0, PT, |R10|, +INF , PT ;  /* 0x7f8000000a00780b */ /* 0x000fd60003f1d200 */
[----:B------:R-:W-:Y:S05]  /*38d0*/  @!P1 BRA !P2, `(.L_x_62) ;  /* 0x00000004002c9947 */ /* 0x000fea0005000000 */
[----:B------:R-:W-:-:S04]  /*38e0*/  LOP3.LUT P2, RZ, R10, 0x7fffffff, RZ, 0xc0, !PT ;  /* 0x7fffffff0aff7812 */ /* 0x000fc8000784c0ff */
[----:B------:R-:W-:-:S13]  /*38f0*/  PLOP3.LUT P1, PT, P1, P2, PT, 0x2f, 0xf2 ;  /* 0x0000000000f2781c */ /* 0x000fda0000f24577 */
[----:B------:R-:W-:Y:S05]  /*3900*/  @P1 BRA `(.L_x_63) ;  /* 0x0000000400181947 */ /* 0x000fea0003800000 */
[----:B------:R-:W-:-:S04]  /*3910*/  LOP3.LUT P1, RZ, R11, 0x7fffffff, RZ, 0xc0, !PT ;  /* 0x7fffffff0bff7812 */ /* 0x000fc8000782c0ff */
[----:B------:R-:W-:-:S13]  /*3920*/  PLOP3.LUT P0, PT, P0, P1, PT, 0x2f, 0xf2 ;  /* 0x0000000000f2781c */ /* 0x000fda0000702577 */
[----:B------:R-:W-:Y:S05]  /*3930*/  @P0 BRA `(.L_x_64) ;  /* 0x0000000400000947 */ /* 0x000fea0003800000 */
[----:B------:R-:W-:Y:S02]  /*3940*/  ISETP.GE.AND P0, PT, R18, RZ, PT ;  /* 0x000000ff1200720c */ /* 0x000fe40003f06270 */
[----:B------:R-:W-:-:S11]  /*3950*/  ISETP.GE.AND P1, PT, R19, RZ, PT ;  /* 0x000000ff1300720c */ /* 0x000fd60003f26270 */
[----:B------:R-:W-:Y:S01]  /*3960*/  @P0 MOV R12, RZ ;  /* 0x000000ff000c0202 */ /* 0x000fe20000000f00 */
[----:B------:R-:W-:Y:S01]  /*3970*/  @!P0 FFMA R10, R10, 1.84467440737095516160e+19, RZ ;  /* 0x5f8000000a0a8823 */ /* 0x000fe200000000ff */
[----:B------:R-:W-:Y:S01]  /*3980*/  @!P0 MOV R12, 0xffffffc0 ;  /* 0xffffffc0000c8802 */ /* 0x000fe20000000f00 */
[----:B------:R-:W-:-:S03]  /*3990*/  @!P1 FFMA R11, R11, 1.84467440737095516160e+19, RZ ;  /* 0x5f8000000b0b9823 */ /* 0x000fc600000000ff */
[----:B------:R-:W-:-:S07]  /*39a0*/  @!P1 IADD3 R12, PT, PT, R12, 0x40, RZ ;  /* 0x000000400c0c9810 */ /* 0x000fce0007ffe0ff */
.L_x_60:
[----:B------:R-:W-:Y:S01]  /*39b0*/  LEA R18, R14, 0xc0800000, 0x17 ;  /* 0xc08000000e127811 */ /* 0x000fe200078eb8ff */
[----:B------:R-:W-:Y:S04]  /*39c0*/  BSSY.RECONVERGENT B2, `(.L_x_65) ;  /* 0x0000036000027945 */ /* 0x000fe80003800200 */
[----:B------:R-:W-:Y:S01]  /*39d0*/  IMAD.IADD R20, R11, 0x1, -R18 ;  /* 0x000000010b147824 */ /* 0x000fe200078e0a12 */
[----:B------:R-:W-:-:S03]  /*39e0*/  IADD3 R11, PT, PT, R17, -0x7f, RZ ;  /* 0xffffff81110b7810 */ /* 0x000fc60007ffe0ff */
[----:B------:R-:W0:Y:S01]  /*39f0*/  MUFU.RCP R18, R20 ;  /* 0x0000001400127308 */ /* 0x000e220000001000 */
[----:B------:R-:W-:Y:S01]  /*3a00*/  FADD.FTZ R19, -R20, -RZ ;  /* 0x800000ff14137221 */ /* 0x000fe20000010100 */
[----:B------:R-:W-:-:S03]  /*3a10*/  IMAD R10, R11, -0x800000, R10 ;  /* 0xff8000000b0a7824 */ /* 0x000fc600078e020a */
[----:B0-----:R-:W-:-:S04]  /*3a20*/  FFMA R17, R18, R19, 1 ;  /* 0x3f80000012117423 */ /* 0x001fc80000000013 */
[----:B------:R-:W-:-:S04]  /*3a30*/  FFMA R17, R18, R17, R18 ;  /* 0x0000001112117223 */ /* 0x000fc80000000012 */
[----:B------:R-:W-:-:S04]  /*3a40*/  FFMA R18, R10, R17, RZ ;  /* 0x000000110a127223 */ /* 0x000fc800000000ff */
[----:B------:R-:W-:-:S04]  /*3a50*/  FFMA R21, R19, R18, R10 ;  /* 0x0000001213157223 */ /* 0x000fc8000000000a */
[----:B------:R-:W-:Y:S01]  /*3a60*/  FFMA R18, R17, R21, R18 ;  /* 0x0000001511127223 */ /* 0x000fe20000000012 */
[----:B------:R-:W-:-:S03]  /*3a70*/  IADD3 R21, PT, PT, R11, 0x7f, -R14 ;  /* 0x0000007f0b157810 */ /* 0x000fc60007ffe80e */
[----:B------:R-:W-:Y:S01]  /*3a80*/  FFMA R19, R19, R18, R10 ;  /* 0x0000001213137223 */ /* 0x000fe2000000000a */
[----:B------:R-:W-:-:S03]  /*3a90*/  IADD3 R21, PT, PT, R21, R12, RZ ;  /* 0x0000000c15157210 */ /* 0x000fc60007ffe0ff */
[----:B------:R-:W-:-:S05]  /*3aa0*/  FFMA R10, R17, R19, R18 ;  /* 0x00000013110a7223 */ /* 0x000fca0000000012 */
[----:B------:R-:W-:-:S04]  /*3ab0*/  SHF.R.U32.HI R11, RZ, 0x17, R10 ;  /* 0x00000017ff0b7819 */ /* 0x000fc8000001160a */
[----:B------:R-:W-:-:S04]  /*3ac0*/  LOP3.LUT R12, R11, 0xff, RZ, 0xc0, !PT ;  /* 0x000000ff0b0c7812 */ /* 0x000fc800078ec0ff */
[----:B------:R-:W-:-:S04]  /*3ad0*/  IADD3 R11, PT, PT, R12, R21, RZ ;  /* 0x000000150c0b7210 */ /* 0x000fc80007ffe0ff */
[----:B------:R-:W-:-:S04]  /*3ae0*/  IADD3 R12, PT, PT, R11, -0x1, RZ ;  /* 0xffffffff0b0c7810 */ /* 0x000fc80007ffe0ff */
[----:B------:R-:W-:-:S13]  /*3af0*/  ISETP.GE.U32.AND P0, PT, R12, 0xfe, PT ;  /* 0x000000fe0c00780c */ /* 0x000fda0003f06070 */
[----:B------:R-:W-:Y:S05]  /*3b00*/  @!P0 BRA `(.L_x_66) ;  /* 0x0000000000808947 */ /* 0x000fea0003800000 */
[----:B------:R-:W-:-:S13]  /*3b10*/  ISETP.GT.AND P0, PT, R11, 0xfe, PT ;  /* 0x000000fe0b00780c */ /* 0x000fda0003f04270 */
[----:B------:R-:W-:Y:S05]  /*3b20*/  @P0 BRA `(.L_x_67) ;  /* 0x00000000006c0947 */ /* 0x000fea0003800000 */
[----:B------:R-:W-:-:S13]  /*3b30*/  ISETP.GE.AND P0, PT, R11, 0x1, PT ;  /* 0x000000010b00780c */ /* 0x000fda0003f06270 */
[----:B------:R-:W-:Y:S05]  /*3b40*/  @P0 BRA `(.L_x_68) ;  /* 0x0000000000740947 */ /* 0x000fea0003800000 */
[----:B------:R-:W-:Y:S02]  /*3b50*/  ISETP.GE.AND P0, PT, R11, -0x18, PT ;  /* 0xffffffe80b00780c */ /* 0x000fe40003f06270 */
[----:B------:R-:W-:-:S11]  /*3b60*/  LOP3.LUT R10, R10, 0x80000000, RZ, 0xc0, !PT ;  /* 0x800000000a0a7812 */ /* 0x000fd600078ec0ff */
[----:B------:R-:W-:Y:S05]  /*3b70*/  @!P0 BRA `(.L_x_68) ;  /* 0x0000000000688947 */ /* 0x000fea0003800000 */
[CCC-:B------:R-:W-:Y:S01]  /*3b80*/  FFMA.RZ R14, R17.reuse, R19.reuse, R18.reuse ;  /* 0x00000013110e7223 */ /* 0x1c0fe2000000c012 */
[CCC-:B------:R-:W-:Y:S01]  /*3b90*/  FFMA.RP R12, R17.reuse, R19.reuse, R18.reuse ;  /* 0x00000013110c7223 */ /* 0x1c0fe20000008012 */
[----:B------:R-:W-:Y:S01]  /*3ba0*/  FFMA.RM R17, R17, R19, R18 ;  /* 0x0000001311117223 */ /* 0x000fe20000004012 */
[C---:B------:R-:W-:Y:S02]  /*3bb0*/  IADD3 R19, PT, PT, R11.reuse, 0x20, RZ ;  /* 0x000000200b137810 */ /* 0x040fe40007ffe0ff */
[----:B------:R-:W-:Y:S02]  /*3bc0*/  LOP3.LUT R14, R14, 0x7fffff, RZ, 0xc0, !PT ;  /* 0x007fffff0e0e7812 */ /* 0x000fe400078ec0ff */
[C---:B------:R-:W-:Y:S02]  /*3bd0*/  ISETP.NE.AND P2, PT, R11.reuse, RZ, PT ;  /* 0x000000ff0b00720c */ /* 0x040fe40003f45270 */
[----:B------:R-:W-:Y:S02]  /*3be0*/  LOP3.LUT R14, R14, 0x800000, RZ, 0xfc, !PT ;  /* 0x008000000e0e7812 */ /* 0x000fe400078efcff */
[----:B------:R-:W-:Y:S01]  /*3bf0*/  ISETP.NE.AND P1, PT, R11, RZ, PT ;  /* 0x000000ff0b00720c */ /* 0x000fe20003f25270 */
[----:B------:R-:W-:Y:S01]  /*3c00*/  IMAD.MOV R11, RZ, RZ, -R11 ;  /* 0x000000ffff0b7224 */ /* 0x000fe200078e0a0b */
[----:B------:R-:W-:-:S02]  /*3c10*/  SHF.L.U32 R19, R14, R19, RZ ;  /* 0x000000130e137219 */ /* 0x000fc400000006ff */
[----:B------:R-:W-:Y:S02]  /*3c20*/  FSETP.NEU.FTZ.AND P0, PT, R12, R17, PT ;  /* 0x000000110c00720b */ /* 0x000fe40003f1d000 */
[----:B------:R-:W-:Y:S02]  /*3c30*/  SEL R11, R11, RZ, P2 ;  /* 0x000000ff0b0b7207 */ /* 0x000fe40001000000 */
[----:B------:R-:W-:Y:S02]  /*3c40*/  ISETP.NE.AND P1, PT, R19, RZ, P1 ;  /* 0x000000ff1300720c */ /* 0x000fe40000f25270 */
[----:B------:R-:W-:Y:S02]  /*3c50*/  SHF.R.U32.HI R11, RZ, R11, R14 ;  /* 0x0000000bff0b7219 */ /* 0x000fe4000001160e */
[----:B------:R-:W-:Y:S02]  /*3c60*/  PLOP3.LUT P0, PT, P0, P1, PT, 0xf8, 0x8f ;  /* 0x00000000008f781c */ /* 0x000fe40000703f70 */
[----:B------:R-:W-:-:S02]  /*3c70*/  SHF.R.U32.HI R17, RZ, 0x1, R11 ;  /* 0x00000001ff117819 */ /* 0x000fc4000001160b */
[----:B------:R-:W-:-:S04]  /*3c80*/  SEL R12, RZ, 0x1, !P0 ;  /* 0x00000001ff0c7807 */ /* 0x000fc80004000000 */
[----:B------:R-:W-:-:S04]  /*3c90*/  LOP3.LUT R12, R12, 0x1, R17, 0xf8, !PT ;  /* 0x000000010c0c7812 */ /* 0x000fc800078ef811 */
[----:B------:R-:W-:-:S04]  /*3ca0*/  LOP3.LUT R12, R12, R11, RZ, 0xc0, !PT ;  /* 0x0000000b0c0c7212 */ /* 0x000fc800078ec0ff */
[----:B------:R-:W-:-:S04]  /*3cb0*/  IADD3 R17, PT, PT, R17, R12, RZ ;  /* 0x0000000c11117210 */ /* 0x000fc80007ffe0ff */
[----:B------:R-:W-:Y:S01]  /*3cc0*/  LOP3.LUT R10, R17, R10, RZ, 0xfc, !PT ;  /* 0x0000000a110a7212 */ /* 0x000fe200078efcff */
[----:B------:R-:W-:Y:S06]  /*3cd0*/  BRA `(.L_x_68) ;  /* 0x0000000000107947 */ /* 0x000fec0003800000 */
.L_x_67:
[----:B------:R-:W-:-:S04]  /*3ce0*/  LOP3.LUT R10, R10, 0x80000000, RZ, 0xc0, !PT ;  /* 0x800000000a0a7812 */ /* 0x000fc800078ec0ff */
[----:B------:R-:W-:Y:S01]  /*3cf0*/  LOP3.LUT R10, R10, 0x7f800000, RZ, 0xfc, !PT ;  /* 0x7f8000000a0a7812 */ /* 0x000fe200078efcff */
[----:B------:R-:W-:Y:S06]  /*3d00*/  BRA `(.L_x_68) ;  /* 0x0000000000047947 */ /* 0x000fec0003800000 */
.L_x_66:
[----:B------:R-:W-:-:S07]  /*3d10*/  LEA R10, R21, R10, 0x17 ;  /* 0x0000000a150a7211 */ /* 0x000fce00078eb8ff */
.L_x_68:
[----:B------:R-:W-:Y:S05]  /*3d20*/  BSYNC.RECONVERGENT B2 ;  /* 0x0000000000027941 */ /* 0x000fea0003800200 */
.L_x_65:
[----:B------:R-:W-:Y:S05]  /*3d30*/  BRA `(.L_x_69) ;  /* 0x0000000000207947 */ /* 0x000fea0003800000 */
.L_x_64:
[----:B------:R-:W-:-:S04]  /*3d40*/  LOP3.LUT R10, R11, 0x80000000, R10, 0x48, !PT ;  /* 0x800000000b0a7812 */ /* 0x000fc800078e480a */
[----:B------:R-:W-:Y:S01]  /*3d50*/  LOP3.LUT R10, R10, 0x7f800000, RZ, 0xfc, !PT ;  /* 0x7f8000000a0a7812 */ /* 0x000fe200078efcff */
[----:B------:R-:W-:Y:S06]  /*3d60*/  BRA `(.L_x_69) ;  /* 0x0000000000147947 */ /* 0x000fec0003800000 */
.L_x_63:
[----:B------:R-:W-:Y:S01]  /*3d70*/  LOP3.LUT R10, R11, 0x80000000, R10, 0x48, !PT ;  /* 0x800000000b0a7812 */ /* 0x000fe200078e480a */
[----:B------:R-:W-:Y:S06]  /*3d80*/  BRA `(.L_x_69) ;  /* 0x00000000000c7947 */ /* 0x000fec0003800000 */
.L_x_62:
[----:B------:R-:W0:Y:S01]  /*3d90*/  MUFU.RSQ R10, -QNAN ;  /* 0xffc00000000a7908 */ /* 0x000e220000001400 */
[----:B------:R-:W-:Y:S05]  /*3da0*/  BRA `(.L_x_69) ;  /* 0x0000000000047947 */ /* 0x000fea0003800000 */
.L_x_61:
[----:B------:R-:W-:-:S07]  /*3db0*/  FADD.FTZ R10, R10, R11 ;  /* 0x0000000b0a0a7221 */ /* 0x000fce0000010000 */
.L_x_69:
[----:B------:R-:W-:Y:S05]  /*3dc0*/  BSYNC.RECONVERGENT B1 ;  /* 0x0000000000017941 */ /* 0x000fea0003800200 */
.L_x_59:
[----:B------:R-:W-:Y:S01]  /*3dd0*/  HFMA2 R11, -RZ, RZ, 0, 0 ;  /* 0x00000000ff0b7431 */ /* 0x000fe200000001ff */
[----:B0-----:R-:W-:Y:S02]  /*3de0*/  MOV R14, R10 ;  /* 0x0000000a000e7202 */ /* 0x001fe40000000f00 */
[----:B------:R-:W-:-:S04]  /*3df0*/  MOV R10, R15 ;  /* 0x0000000f000a7202 */ /* 0x000fc80000000f00 */
[----:B------:R-:W-:Y:S05]  /*3e00*/  RET.REL.NODEC R10 `(_Z10CudaKernelPfiiifPKf) ;  /* 0xffffffc00a7c7950 */ /* 0x000fea0003c3ffff */
.L_x_70:
[----:B------:R-:W-:-:S00]  /*3e10*/  BRA `(.L_x_70) ;  /* 0xfffffffc00fc7947 */ /* 0x000fc0000383ffff */
[----:B------:R-:W-:-:S00]  /*3e20*/  NOP ;  /* 0x0000000000007918 */ /* 0x000fc00000000000 */
        /* <DEDUP_REMOVED lines=13> */
.L_x_71:


//--------------------- .nv.shared._Z10CudaKernelPfiiifPKf --------------------------
	.section	.nv.shared._Z10CudaKernelPfiiifPKf,"aw",@nobits
	.sectionflags	@""
	.align	4
.nv.shared._Z10CudaKernelPfiiifPKf:
	.zero		13764


//--------------------- .nv.shared.reserved.0     --------------------------
	.section	.nv.shared.reserved.0,"aw",@nobits
	.weak		__nv_reservedSMEM_offset_0_alias
	.size		__nv_reservedSMEM_offset_0_alias, 0, 64
	.other		__nv_reservedSMEM_offset_0_alias,@"STO_CUDA_RESERVED_SHARED STV_DEFAULT"
__nv_reservedSMEM_offset_0_alias:
	.zero		0
	.zero		64


//--------------------- .nv.constant0._Z10CudaKernelPfiiifPKf --------------------------
	.section	.nv.constant0._Z10CudaKernelPfiiifPKf,"a",@progbits
	.sectionflags	@""
	.align	4
.nv.constant0._Z10CudaKernelPfiiifPKf:
	.zero		928


//--------------------- SYMBOLS --------------------------

	.type		.nv.reservedSmem.offset0,@object
	.size		.nv.reservedSmem.offset0,0x4
	.type		.nv.reservedSmem.cap,@object
	.size		.nv.reservedSmem.cap,0x4
